def gluon_wgmma(
    a_ptr,
    b_ptr,
    c_ptr,
    M,
    N,
    K,
    stride_am,
    stride_bk,
    stride_cm,
    BLOCK_M: gl.constexpr,
    BLOCK_N: gl.constexpr,
    BLOCK_K: gl.constexpr,
    DTYPE: gl.constexpr,
    A_LAYOUT: gl.constexpr,
    B_LAYOUT: gl.constexpr,
    C_LAYOUT: gl.constexpr,
    B_SHAPE: gl.constexpr,
    TRANS_B: gl.constexpr,
    NUM_BUFFERS: gl.constexpr,
    NUM_WARPS: gl.constexpr,
):
    a_desc = tma.make_tensor_descriptor(
        a_ptr, [M, K], [stride_am, 1], [BLOCK_M, BLOCK_K], A_LAYOUT
    )
    b_desc = tma.make_tensor_descriptor(
        b_ptr,
        [N, K] if TRANS_B else [K, N],
        [stride_bk, 1],
        B_SHAPE,
        B_LAYOUT,
    )
    c_desc = tma.make_tensor_descriptor(
        c_ptr, [M, N], [stride_cm, 1], [BLOCK_M, BLOCK_N], C_LAYOUT
    )

    a_bufs = gl.allocate_shared_memory(
        DTYPE, [NUM_BUFFERS, BLOCK_M, BLOCK_K], A_LAYOUT
    )
    b_bufs = gl.allocate_shared_memory(DTYPE, [NUM_BUFFERS] + B_SHAPE, B_LAYOUT)

    pid_m = gl.program_id(0)
    pid_n = gl.program_id(1)
    off_m = pid_m * BLOCK_M
    off_n = pid_n * BLOCK_N

    mma_layout: gl.constexpr = pick_wgmma_layout(DTYPE, BLOCK_M, BLOCK_N, NUM_WARPS)
    acc = warpgroup_mma_init(
        gl.zeros((BLOCK_M, BLOCK_N), dtype=gl.float32, layout=mma_layout)
    )

    bars = gl.allocate_shared_memory(
        gl.int64, [NUM_BUFFERS, 1], mbarrier.MBarrierLayout()
    )
    for i in gl.static_range(NUM_BUFFERS):
        mbarrier.init(bars.index(i), count=1)
    idx = 0
    phase = 0

    for k in range(0, K, BLOCK_K):
        a = a_bufs.index(idx)
        b = b_bufs.index(idx)
        bar = bars.index(idx)
        mbarrier.expect(bar, a_desc.block_type.nbytes + b_desc.block_type.nbytes)
        tma.async_copy_global_to_shared(a_desc, [off_m, k], bar, a)
        tma.async_copy_global_to_shared(
            b_desc, [off_n, k] if TRANS_B else [k, off_n], bar, b
        )
        mbarrier.wait(bar, phase=phase)

        if TRANS_B:
            b = b.permute((1, 0))
        acc = warpgroup_mma_wait(num_outstanding=0, deps=(acc,))
        acc = warpgroup_mma(a, b, acc, is_async=True)

        idx += 1
        if idx == NUM_BUFFERS:
            idx = 0
            phase ^= 1

    acc = warpgroup_mma_wait(num_outstanding=0, deps=(acc,))
    for i in gl.static_range(NUM_BUFFERS):
        mbarrier.invalidate(bars.index(i))

    c_smem = gl.allocate_shared_memory(DTYPE, [BLOCK_M, BLOCK_N], C_LAYOUT)
    c_smem.store(acc.to(DTYPE))
    fence_async_shared()
    tma.async_copy_shared_to_global(c_desc, [off_m, off_n], c_smem)
    tma.store_wait(pendings=0)

# config = {"BLOCK_K": 32, "BLOCK_M": 128, "BLOCK_N": 256, "arch": "sm_90", "dtype": "fp16", "num_buffers": 4, "num_warps": 8, "trans_b": 0}
# arch = sm_90


// ===== COMPILED SASS (sm_90a) =====

	.target	sm_90a

	.elftype	@"ET_EXEC"


//--------------------- .note.nv.tkinfo           --------------------------
	.section	.note.nv.tkinfo,"",@"SHT_NOTE"
	.sectionflags	@"SHF_NOTE_NV_TKINFO"
	.tkinfo
        /*0018*/ 	.word	0x00000002
        /*0030*/ 	.string	""
        /*0030*/ 	.string	"ptxas"
        /*0030*/ 	.string	"Cuda compilation tools, release 13.0, V13.0.88"
        /*0030*/ 	.string	"Build cuda_13.0.r13.0/compiler.36424714_0"
        /*0030*/ 	.string	"-v  -suppress-debug-info  -lineinfo  -arch sm_90a "



//--------------------- .note.nv.cuinfo           --------------------------
	.section	.note.nv.cuinfo,"",@"SHT_NOTE"
	.sectionflags	@"SHF_NOTE_NV_CUINFO"
        /*0018*/ 	.short	0x0002
        /*001a*/ 	.short	0x005a
        /*001c*/ 	.short	0x0082
	.zero		2


//--------------------- .nv.info                  --------------------------
	.section	.nv.info,"",@"SHT_CUDA_INFO"
	.align	4


	//----- nvinfo : EIATTR_REGCOUNT
	.align		4
        /*0000*/ 	.byte	0x04, 0x2f
        /*0002*/ 	.short	(.L_1 - .L_0)
	.align		4
.L_0:
        /*0004*/ 	.word	index@(gluon_wgmma)
        /*0008*/ 	.word	0x0000009a


	//----- nvinfo : EIATTR_FRAME_SIZE
	.align		4
.L_1:
        /*000c*/ 	.byte	0x04, 0x11
        /*000e*/ 	.short	(.L_3 - .L_2)
	.align		4
.L_2:
        /*0010*/ 	.word	index@(gluon_wgmma)
        /*0014*/ 	.word	0x00000000


	//----- nvinfo : EIATTR_MIN_STACK_SIZE
	.align		4
.L_3:
        /*0018*/ 	.byte	0x04, 0x12
        /*001a*/ 	.short	(.L_5 - .L_4)
	.align		4
.L_4:
        /*001c*/ 	.word	index@(gluon_wgmma)
        /*0020*/ 	.word	0x00000000
.L_5:


//--------------------- .nv.compat                --------------------------
	.section	.nv.compat,"",@"SHT_CUDA_COMPAT_INFO"
	.align	4
        /*0000*/ 	.byte	0x02, 0x09, 0x01, 0x00, 0x02, 0x02, 0x04, 0x00, 0x02, 0x05, 0x05, 0x00, 0x03, 0x07, 0x01, 0x01
        /*0010*/ 	.byte	0x02, 0x03, 0x03, 0x00, 0x02, 0x06, 0x01, 0x00, 0x04, 0x0b, 0x08, 0x00, 0x00, 0x00, 0x00, 0x00
        /*0020*/ 	.byte	0x00, 0x00, 0x00, 0x00


//--------------------- .nv.info.gluon_wgmma      --------------------------
	.section	.nv.info.gluon_wgmma,"",@"SHT_CUDA_INFO"
	.sectionflags	@""
	.align	4


	//----- nvinfo : EIATTR_CUDA_API_VERSION
	.align		4
        /*0000*/ 	.byte	0x04, 0x37
        /*0002*/ 	.short	(.L_7 - .L_6)
.L_6:
        /*0004*/ 	.word	0x00000082


	//----- nvinfo : EIATTR_KPARAM_INFO
	.align		4
.L_7:
        /*0008*/ 	.byte	0x04, 0x17
        /*000a*/ 	.short	(.L_9 - .L_8)
.L_8:
        /*000c*/ 	.word	0x00000000
        /*0010*/ 	.short	0x000a
        /*0012*/ 	.short	0x0048
        /*0014*/ 	.byte	0x00, 0xf4, 0x21, 0x00


	//----- nvinfo : EIATTR_KPARAM_INFO
	.align		4
.L_9:
        /*0018*/ 	.byte	0x04, 0x17
        /*001a*/ 	.short	(.L_11 - .L_10)
.L_10:
        /*001c*/ 	.word	0x00000000
        /*0020*/ 	.short	0x0009
        /*0022*/ 	.short	0x0040
        /*0024*/ 	.byte	0x00, 0xf4, 0x21, 0x00


	//----- nvinfo : EIATTR_KPARAM_INFO
	.align		4
.L_11:
        /*0028*/ 	.byte	0x04, 0x17
        /*002a*/ 	.short	(.L_13 - .L_12)
.L_12:
        /*002c*/ 	.word	0x00000000
        /*0030*/ 	.short	0x0008
        /*0032*/ 	.short	0x0038
        /*0034*/ 	.byte	0x00, 0xf0, 0x21, 0x00


	//----- nvinfo : EIATTR_KPARAM_INFO
	.align		4
.L_13:
        /*0038*/ 	.byte	0x04, 0x17
        /*003a*/ 	.short	(.L_15 - .L_14)
.L_14:
        /*003c*/ 	.word	0x00000000
        /*0040*/ 	.short	0x0007
        /*0042*/ 	.short	0x0030
        /*0044*/ 	.byte	0x00, 0xf0, 0x21, 0x00


	//----- nvinfo : EIATTR_KPARAM_INFO
	.align		4
.L_15:
        /*0048*/ 	.byte	0x04, 0x17
        /*004a*/ 	.short	(.L_17 - .L_16)
.L_16:
        /*004c*/ 	.word	0x00000000
        /*0050*/ 	.short	0x0006
        /*0052*/ 	.short	0x0028
        /*0054*/ 	.byte	0x00, 0xf0, 0x21, 0x00


	//----- nvinfo : EIATTR_KPARAM_INFO
	.align		4
.L_17:
        /*0058*/ 	.byte	0x04, 0x17
        /*005a*/ 	.short	(.L_19 - .L_18)
.L_18:
        /*005c*/ 	.word	0x00000000
        /*0060*/ 	.short	0x0005
        /*0062*/ 	.short	0x0020
        /*0064*/ 	.byte	0x00, 0xf0, 0x11, 0x00


	//----- nvinfo : EIATTR_KPARAM_INFO
	.align		4
.L_19:
        /*0068*/ 	.byte	0x04, 0x17
        /*006a*/ 	.short	(.L_21 - .L_20)
.L_20:
        /*006c*/ 	.word	0x00000000
        /*0070*/ 	.short	0x0004
        /*0072*/ 	.short	0x001c
        /*0074*/ 	.byte	0x00, 0xf0, 0x11, 0x00


	//----- nvinfo : EIATTR_KPARAM_INFO
	.align		4
.L_21:
        /*0078*/ 	.byte	0x04, 0x17
        /*007a*/ 	.short	(.L_23 - .L_22)
.L_22:
        /*007c*/ 	.word	0x00000000
        /*0080*/ 	.short	0x0003
        /*0082*/ 	.short	0x0018
        /*0084*/ 	.byte	0x00, 0xf0, 0x11, 0x00


	//----- nvinfo : EIATTR_KPARAM_INFO
	.align		4
.L_23:
        /*0088*/ 	.byte	0x04, 0x17
        /*008a*/ 	.short	(.L_25 - .L_24)
.L_24:
        /*008c*/ 	.word	0x00000000
        /*0090*/ 	.short	0x0002
        /*0092*/ 	.short	0x0010
        /*0094*/ 	.byte	0x00, 0xf4, 0x21, 0x00


	//----- nvinfo : EIATTR_KPARAM_INFO
	.align		4
.L_25:
        /*0098*/ 	.byte	0x04, 0x17
        /*009a*/ 	.short	(.L_27 - .L_26)
.L_26:
        /*009c*/ 	.word	0x00000000
        /*00a0*/ 	.short	0x0001
        /*00a2*/ 	.short	0x0008
        /*00a4*/ 	.byte	0x00, 0xf4, 0x21, 0x00


	//----- nvinfo : EIATTR_KPARAM_INFO
	.align		4
.L_27:
        /*00a8*/ 	.byte	0x04, 0x17
        /*00aa*/ 	.short	(.L_29 - .L_28)
.L_28:
        /*00ac*/ 	.word	0x00000000
        /*00b0*/ 	.short	0x0000
        /*00b2*/ 	.short	0x0000
        /*00b4*/ 	.byte	0x00, 0xf4, 0x21, 0x00


	//----- nvinfo : EIATTR_SPARSE_MMA_MASK
	.align		4
.L_29:
        /*00b8*/ 	.byte	0x03, 0x50
        /*00ba*/ 	.short	0x0000


	//----- nvinfo : EIATTR_MAXREG_COUNT
	.align		4
        /*00bc*/ 	.byte	0x03, 0x1b
        /*00be*/ 	.short	0x00ff


	//----- nvinfo : EIATTR_NUM_BARRIERS
	.align		4
        /*00c0*/ 	.byte	0x02, 0x4c
        /*00c2*/ 	.byte	0x01
	.zero		1


	//----- nvinfo : EIATTR_MERCURY_ISA_VERSION
	.align		4
        /*00c4*/ 	.byte	0x03, 0x5f
        /*00c6*/ 	.short	0x0101


	//----- nvinfo : EIATTR_INT_WARP_WIDE_INSTR_OFFSETS
	.align		4
        /*00c8*/ 	.byte	0x04, 0x31
        /*00ca*/ 	.short	(.L_31 - .L_30)


	//   ....[0]....
.L_30:
        /*00cc*/ 	.word	0x00001300


	//   ....[1]....
        /*00d0*/ 	.word	0x00001320


	//   ....[2]....
        /*00d4*/ 	.word	0x00001330


	//   ....[3]....
        /*00d8*/ 	.word	0x00001340


	//   ....[4]....
        /*00dc*/ 	.word	0x00001450


	//   ....[5]....
        /*00e0*/ 	.word	0x00001d80


	//   ....[6]....
        /*00e4*/ 	.word	0x00001d90


	//   ....[7]....
        /*00e8*/ 	.word	0x00001e30


	//   ....[8]....
        /*00ec*/ 	.word	0x00001e40


	//   ....[9]....
        /*00f0*/ 	.word	0x000027c0


	//   ....[10]....
        /*00f4*/ 	.word	0x000027d0


	//----- nvinfo : EIATTR_COOP_GROUP_MASK_REGIDS
	.align		4
.L_31:
        /*00f8*/ 	.byte	0x04, 0x29
        /*00fa*/ 	.short	(.L_33 - .L_32)


	//   ....[0]....
.L_32:
        /*00fc*/ 	.word	0xffffffff


	//   ....[1]....
        /*0100*/ 	.word	0xffffffff


	//   ....[2]....
        /*0104*/ 	.word	0xffffffff


	//----- nvinfo : EIATTR_COOP_GROUP_INSTR_OFFSETS
	.align		4
.L_33:
        /*0108*/ 	.byte	0x04, 0x28
        /*010a*/ 	.short	(.L_35 - .L_34)


	//   ....[0]....
.L_34:
        /*010c*/ 	.word	0x00000150


	//   ....[1]....
        /*0110*/ 	.word	0x00000720


	//   ....[2]....
        /*0114*/ 	.word	0x00000cd0


	//----- nvinfo : EIATTR_MBARRIER_INSTR_OFFSETS
	.align		4
.L_35:
        /*0118*/ 	.byte	0x04, 0x39
        /*011a*/ 	.short	(.L_37 - .L_36)


	//   ....[0]....
.L_36:
        /*011c*/ 	.word	0x000014b0
        /*0120*/ 	.word	0x000000ff
        /*0124*/ 	.word	0x00018000
        /*0128*/ 	.short	0x0100
        /*012a*/ 	.byte	0x05
	.zero		1


	//   ....[1]....
        /*012c*/ 	.word	0x00001640
        /*0130*/ 	.word	0x000000ff
        /*0134*/ 	.word	0x00018008
        /*0138*/ 	.short	0x0100
        /*013a*/ 	.byte	0x05
	.zero		1


	//   ....[2]....
        /*013c*/ 	.word	0x000017d0
        /*0140*/ 	.word	0x000000ff
        /*0144*/ 	.word	0x00018010
        /*0148*/ 	.short	0x0100
        /*014a*/ 	.byte	0x05
	.zero		1


	//   ....[3]....
        /*014c*/ 	.word	0x00001870
        /*0150*/ 	.word	0x000000ff
        /*0154*/ 	.word	0x00018018
        /*0158*/ 	.short	0x0100
        /*015a*/ 	.byte	0x05
	.zero		1


	//   ....[4]....
        /*015c*/ 	.word	0x00001f60
        /*0160*/ 	.word	0x000000ff
        /*0164*/ 	.word	0x00018000
        /*0168*/ 	.short	0x010a
        /*016a*/ 	.byte	0x1f
	.zero		1


	//   ....[5]....
        /*016c*/ 	.word	0x00002240
        /*0170*/ 	.word	0x000000ff
        /*0174*/ 	.word	0x00018000
        /*0178*/ 	.short	0x0108
        /*017a*/ 	.byte	0x05
	.zero		1


	//   ....[6]....
        /*017c*/ 	.word	0x00002340
        /*0180*/ 	.word	0x000000ff
        /*0184*/ 	.word	0x00018008
        /*0188*/ 	.short	0x0108
        /*018a*/ 	.byte	0x05
	.zero		1


	//   ....[7]....
        /*018c*/ 	.word	0x00002430
        /*0190*/ 	.word	0x000000ff
        /*0194*/ 	.word	0x00018010
        /*0198*/ 	.short	0x0108
        /*019a*/ 	.byte	0x05
	.zero		1


	//   ....[8]....
        /*019c*/ 	.word	0x00002520
        /*01a0*/ 	.word	0x000000ff
        /*01a4*/ 	.word	0x00018018
        /*01a8*/ 	.short	0x0108
        /*01aa*/ 	.byte	0x05
	.zero		1


	//   ....[9]....
        /*01ac*/ 	.word	0x00002880
        /*01b0*/ 	.word	0x000000ff
        /*01b4*/ 	.word	0x00018000
        /*01b8*/ 	.short	0x010a
        /*01ba*/ 	.byte	0x1f
	.zero		1


	//----- nvinfo : EIATTR_NUM_MBARRIERS
	.align		4
.L_37:
        /*01bc*/ 	.byte	0x03, 0x38
        /*01be*/ 	.short	0x0004


	//----- nvinfo : EIATTR_EXIT_INSTR_OFFSETS
	.align		4
        /*01c0*/ 	.byte	0x04, 0x1c
        /*01c2*/ 	.short	(.L_39 - .L_38)


	//   ....[0]....
.L_38:
        /*01c4*/ 	.word	0x00002870


	//----- nvinfo : EIATTR_REQNTID
	.align		4
.L_39:
        /*01c8*/ 	.byte	0x04, 0x10
        /*01ca*/ 	.short	(.L_41 - .L_40)
.L_40:
        /*01cc*/ 	.word	0x00000100
        /*01d0*/ 	.word	0x00000001
        /*01d4*/ 	.word	0x00000001


	//----- nvinfo : EIATTR_CRS_STACK_SIZE
	.align		4
.L_41:
        /*01d8*/ 	.byte	0x04, 0x1e
        /*01da*/ 	.short	(.L_43 - .L_42)
.L_42:
        /*01dc*/ 	.word	0x00000000


	//----- nvinfo : EIATTR_CBANK_PARAM_SIZE
	.align		4
.L_43:
        /*01e0*/ 	.byte	0x03, 0x19
        /*01e2*/ 	.short	0x0050


	//----- nvinfo : EIATTR_PARAM_CBANK
	.align		4
        /*01e4*/ 	.byte	0x04, 0x0a
        /*01e6*/ 	.short	(.L_45 - .L_44)
	.align		4
.L_44:
        /*01e8*/ 	.word	index@(.nv.constant0.gluon_wgmma)
        /*01ec*/ 	.short	0x0210
        /*01ee*/ 	.short	0x0050


	//----- nvinfo : EIATTR_SW_WAR
	.align		4
.L_45:
        /*01f0*/ 	.byte	0x04, 0x36
        /*01f2*/ 	.short	(.L_47 - .L_46)
.L_46:
        /*01f4*/ 	.word	0x00000008
.L_47:


//--------------------- .nv.callgraph             --------------------------
	.section	.nv.callgraph,"",@"SHT_CUDA_CALLGRAPH"
	.align	4
	.sectionentsize	8
	.align		4
        /*0000*/ 	.word	0x00000000
	.align		4
        /*0004*/ 	.word	0xffffffff
	.align		4
        /*0008*/ 	.word	0x00000000
	.align		4
        /*000c*/ 	.word	0xfffffffe
	.align		4
        /*0010*/ 	.word	0x00000000
	.align		4
        /*0014*/ 	.word	0xfffffffd
	.align		4
        /*0018*/ 	.word	0x00000000
	.align		4
        /*001c*/ 	.word	0xfffffffc


//--------------------- .text.gluon_wgmma         --------------------------
	.section	.text.gluon_wgmma,"ax",@progbits
	.align	128
        .global         gluon_wgmma
        .type           gluon_wgmma,@function
        .size           gluon_wgmma,(.L_x_52 - gluon_wgmma)
        .other          gluon_wgmma,@"STO_CUDA_ENTRY STV_DEFAULT"
gluon_wgmma:
.text.gluon_wgmma:
[----:B------:R-:W-:Y:S01]  /*0000*/  LDC R1, c[0x0][0x28] ;  /* 0x00000a00ff017b82 */ /* 0x000fe20000000800 */
[----:B------:R-:W1:Y:S07]  /*0010*/  S2R R0, SR_TID.X ;  /* 0x0000000000007919 */ /* 0x000e6e0000002100 */
[----:B------:R-:W2:Y:S01]  /*0020*/  S2UR UR4, SR_CgaCtaId ;  /* 0x00000000000479c3 */ /* 0x000ea20000008800 */
[----:B------:R-:W-:Y:S01]  /*0030*/  UMOV UR5, 0x400 ;  /* 0x0000040000057882 */ /* 0x000fe20000000000 */
[----:B------:R-:W-:Y:S01]  /*0040*/  ULDC UR7, c[0x0][0xc] ;  /* 0x0000030000077ab9 */ /* 0x000fe20000000800 */
[----:B------:R-:W-:Y:S01]  /*0050*/  ULDC.64 UR24, c[0x0][0x250] ;  /* 0x0000940000187ab9 */ /* 0x000fe20000000a00 */
[----:B------:R-:W-:Y:S04]  /*0060*/  BSSY B0, `(.L_x_0) ;  /* 0x000001e000007945 */ /* 0x000fe80003800000 */
[----:B------:R-:W3:Y:S08]  /*0070*/  LDC R4, c[0x0][0x228] ;  /* 0x00008a00ff047b82 */ /* 0x000ef00000000800 */
[----:B------:R-:W4:Y:S08]  /*0080*/  LDC R15, c[0x0][0x230] ;  /* 0x00008c00ff0f7b82 */ /* 0x000f300000000800 */
[----:B------:R-:W-:Y:S01]  /*0090*/  S2UR UR28, SR_CTAID.Y ;  /* 0x00000000001c79c3 */ /* 0x000fe20000002600 */
[----:B--2---:R-:W-:-:S03]  /*00a0*/  ULEA UR5, UR4, UR5, 0x18 ;  /* 0x0000000504057291 */ /* 0x004fc6000f8ec03f */
[----:B------:R-:W-:Y:S01]  /*00b0*/  ULDC UR4, c[0x0][0x10] ;  /* 0x0000040000047ab9 */ /* 0x000fe20000000800 */
[----:B-1----:R-:W-:-:S03]  /*00c0*/  LOP3.LUT R6, R0, 0xff, RZ, 0xc0, !PT ;  /* 0x000000ff00067812 */ /* 0x002fc600078ec0ff */
[----:B------:R-:W1:Y:S01]  /*00d0*/  S2UR UR6, SR_CTAID.Z ;  /* 0x00000000000679c3 */ /* 0x000e620000002700 */
[----:B---3--:R-:W-:Y:S01]  /*00e0*/  VIADD R4, R4, 0xffffffff ;  /* 0xffffffff04047836 */ /* 0x008fe20000000000 */
[C---:B------:R-:W-:Y:S02]  /*00f0*/  ISETP.GE.U32.AND P0, PT, R6.reuse, 0x20, PT ;  /* 0x000000200600780c */ /* 0x040fe40003f06070 */
[C---:B------:R-:W-:Y:S02]  /*0100*/  ISETP.NE.U32.AND P2, PT, R6.reuse, RZ, PT ;  /* 0x000000ff0600720c */ /* 0x040fe40003f45070 */
[----:B------:R-:W-:Y:S02]  /*0110*/  LEA R12, R6, UR5, 0x2 ;  /* 0x00000005060c7c11 */ /* 0x000fe4000f8e10ff */
[----:B------:R-:W2:Y:S01]  /*0120*/  S2UR UR29, SR_CTAID.X ;  /* 0x00000000001d79c3 */ /* 0x000ea20000002500 */
[----:B----4-:R-:W-:-:S06]  /*0130*/  VIADD R14, R15, 0xffffffff ;  /* 0xffffffff0f0e7836 */ /* 0x010fcc0000000000 */
[----:B------:R3:W-:Y:S01]  /*0140*/  @!P0 STS [R12], RZ ;  /* 0x000000ff0c008388 */ /* 0x0007e20000000800 */
[----:B------:R-:W-:-:S03]  /*0150*/  NOP ;  /* 0x0000000000007918 */ /* 0x000fc60000000000 */
[----:B------:R3:W-:Y:S01]  /*0160*/  @!P2 STS [UR5+0x24], R4 ;  /* 0x00002404ff00a988 */ /* 0x0007e20008000805 */
[----:B-1----:R-:W-:-:S03]  /*0170*/  UIMAD UR4, UR6, UR4, UR28 ;  /* 0x00000004060472a4 */ /* 0x002fc6000f8e021c */
[----:B------:R3:W-:Y:S01]  /*0180*/  @!P2 STS [UR5+0x20], R14 ;  /* 0x0000200eff00a988 */ /* 0x0007e20008000805 */
[----:B--2---:R-:W-:-:S04]  /*0190*/  UIMAD UR4, UR4, UR7, UR29 ;  /* 0x00000007040472a4 */ /* 0x004fc8000f8e021d */
[----:B------:R-:W-:-:S04]  /*01a0*/  UIMAD UR4, UR4, 0x180, URZ ;  /* 0x00000180040478a4 */ /* 0x000fc8000f8e023f */
[----:B------:R-:W-:-:S04]  /*01b0*/  UIADD3 UR20, UP0, UR4, UR24, URZ ;  /* 0x0000001804147290 */ /* 0x000fc8000ff1e03f */
[----:B------:R-:W-:Y:S01]  /*01c0*/  ULEA.HI.X.SX32 UR21, UR4, UR25, 0x1, UP0 ;  /* 0x0000001904157291 */ /* 0x000fe200080f0e3f */
[----:B---3--:R-:W-:Y:S11]  /*01d0*/  @P2 BRA `(.L_x_1) ;  /* 0x0000000000182947 */ /* 0x008ff60003800000 */
[----:B------:R-:W1:Y:S01]  /*01e0*/  LDS R2, [UR5+0x8] ;  /* 0x00000805ff027984 */ /* 0x000e620008000800 */
[----:B------:R-:W2:Y:S01]  /*01f0*/  LDC.64 R8, c[0x0][0x210] ;  /* 0x00008400ff087b82 */ /* 0x000ea20000000a00 */
[----:B------:R-:W-:Y:S02]  /*0200*/  IMAD.MOV.U32 R3, RZ, RZ, 0x70 ;  /* 0x00000070ff037424 */ /* 0x000fe400078e00ff */
[----:B--2---:R2:W-:Y:S03]  /*0210*/  STS.64 [UR5], R8 ;  /* 0x00000008ff007988 */ /* 0x0045e60008000a05 */
[----:B-1----:R-:W-:-:S05]  /*0220*/  LOP3.LUT R2, R2, 0x10, R3, 0xd8, !PT ;  /* 0x0000001002027812 */ /* 0x002fca00078ed803 */
[----:B------:R2:W-:Y:S02]  /*0230*/  STS [UR5+0x8], R2 ;  /* 0x00000802ff007988 */ /* 0x0005e40008000805 */
.L_x_1:
[----:B------:R-:W-:Y:S05]  /*0240*/  BSYNC B0 ;  /* 0x0000000000007941 */ /* 0x000fea0003800000 */
.L_x_0:
[----:B------:R-:W-:Y:S04]  /*0250*/  BSSY B0, `(.L_x_2) ;  /* 0x000000a000007945 */ /* 0x000fe80003800000 */
[----:B------:R-:W-:Y:S05]  /*0260*/  @P2 BRA `(.L_x_3) ;  /* 0x0000000000202947 */ /* 0x000fea0003800000 */
[----:B--2---:R-:W1:Y:S01]  /*0270*/  LDS R2, [UR5+0x34] ;  /* 0x00003405ff027984 */ /* 0x004e620008000800 */
[----:B------:R-:W-:Y:S02]  /*0280*/  IMAD.MOV.U32 R3, RZ, RZ, 0x1f000000 ;  /* 0x1f000000ff037424 */ /* 0x000fe400078e00ff */
[----:B------:R-:W-:Y:S01]  /*0290*/  @!P2 IMAD.MOV.U32 R5, RZ, RZ, 0x7f ;  /* 0x0000007fff05a424 */ /* 0x000fe200078e00ff */
[----:B------:R-:W2:Y:S02]  /*02a0*/  @!P2 LDS R8, [UR5+0x38] ;  /* 0x00003805ff08a984 */ /* 0x000ea40008000800 */
[----:B-1----:R-:W-:Y:S02]  /*02b0*/  LOP3.LUT R2, R2, 0xff000000, R3, 0xb8, !PT ;  /* 0xff00000002027812 */ /* 0x002fe400078eb803 */
[----:B--2---:R-:W-:-:S03]  /*02c0*/  @!P2 LOP3.LUT R3, R8, 0xff, R5, 0xb8, !PT ;  /* 0x000000ff0803a812 */ /* 0x004fc600078eb805 */
[----:B------:R1:W-:Y:S04]  /*02d0*/  STS [UR5+0x34], R2 ;  /* 0x00003402ff007988 */ /* 0x0003e80008000805 */
[----:B------:R1:W-:Y:S02]  /*02e0*/  @!P2 STS [UR5+0x38], R3 ;  /* 0x00003803ff00a988 */ /* 0x0003e40008000805 */
.L_x_3:
[----:B------:R-:W-:Y:S05]  /*02f0*/  BSYNC B0 ;  /* 0x0000000000007941 */ /* 0x000fea0003800000 */
.L_x_2:
[----:B------:R-:W-:Y:S04]  /*0300*/  BSSY B0, `(.L_x_4) ;  /* 0x000000e000007945 */ /* 0x000fe80003800000 */
[----:B------:R-:W-:Y:S05]  /*0310*/  @P2 BRA `(.L_x_5) ;  /* 0x0000000000302947 */ /* 0x000fea0003800000 */
[----:B-1----:R-:W1:Y:S01]  /*0320*/  LDS R3, [UR5+0x34] ;  /* 0x00003405ff037984 */ /* 0x002e620008000800 */
[----:B------:R-:W3:Y:S03]  /*0330*/  LDC.64 R10, c[0x0][0x238] ;  /* 0x00008e00ff0a7b82 */ /* 0x000ee60000000a00 */
[----:B--2---:R-:W2:Y:S01]  /*0340*/  LDS R2, [UR5+0x1c] ;  /* 0x00001c05ff027984 */ /* 0x004ea20008000800 */
[C---:B---3--:R-:W-:Y:S01]  /*0350*/  SHF.L.U64.HI R8, R10.reuse, 0x1, R11 ;  /* 0x000000010a087819 */ /* 0x048fe2000001020b */
[----:B------:R-:W-:-:S03]  /*0360*/  IMAD.SHL.U32 R5, R10, 0x2, RZ ;  /* 0x000000020a057824 */ /* 0x000fc600078e00ff */
[--C-:B------:R-:W-:Y:S02]  /*0370*/  SHF.R.U32.HI R7, RZ, 0x4, R8.reuse ;  /* 0x00000004ff077819 */ /* 0x100fe40000011608 */
[----:B------:R-:W-:-:S05]  /*0380*/  SHF.R.U64 R5, R5, 0x4, R8 ;  /* 0x0000000405057819 */ /* 0x000fca0000001208 */
[----:B------:R3:W-:Y:S01]  /*0390*/  STS [UR5+0xc], R5 ;  /* 0x00000c05ff007988 */ /* 0x0007e20008000805 */
[----:B-1----:R-:W-:Y:S02]  /*03a0*/  LOP3.LUT R3, R3, 0x7, RZ, 0xb8, !PT ;  /* 0x0000000703037812 */ /* 0x002fe400078eb8ff */
[----:B--2---:R-:W-:-:S03]  /*03b0*/  LOP3.LUT R2, R2, 0xf, R7, 0xb8, !PT ;  /* 0x0000000f02027812 */ /* 0x004fc600078eb807 */
[----:B------:R3:W-:Y:S04]  /*03c0*/  STS [UR5+0x34], R3 ;  /* 0x00003403ff007988 */ /* 0x0007e80008000805 */
[----:B------:R3:W-:Y:S02]  /*03d0*/  STS [UR5+0x1c], R2 ;  /* 0x00001c02ff007988 */ /* 0x0007e40008000805 */
.L_x_5:
[----:B------:R-:W-:Y:S05]  /*03e0*/  BSYNC B0 ;  /* 0x0000000000007941 */ /* 0x000fea0003800000 */
.L_x_4:
[----:B------:R-:W-:Y:S04]  /*03f0*/  BSSY B1, `(.L_x_6) ;  /* 0x000001b000017945 */ /* 0x000fe80003800000 */
[----:B------:R-:W-:Y:S01]  /*0400*/  BSSY B0, `(.L_x_7) ;  /* 0x0000016000007945 */ /* 0x000fe20003800000 */
[----:B------:R-:W-:-:S03]  /*0410*/  IMAD.MOV.U32 R13, RZ, RZ, RZ ;  /* 0x000000ffff0d7224 */ /* 0x000fc600078e00ff */
[----:B------:R-:W-:Y:S05]  /*0420*/  @P2 BRA `(.L_x_8) ;  /* 0x0000000000202947 */ /* 0x000fea0003800000 */
[----:B-123--:R-:W1:Y:S02]  /*0430*/  LDS R2, [UR5+0x34] ;  /* 0x00003405ff027984 */ /* 0x00ee640008000800 */
[----:B-1----:R-:W-:-:S05]  /*0440*/  LOP3.LUT R2, R2, 0x38, RZ, 0xb8, !PT ;  /* 0x0000003802027812 */ /* 0x002fca00078eb8ff */
[----:B------:R1:W-:Y:S01]  /*0450*/  STS [UR5+0x34], R2 ;  /* 0x00003402ff007988 */ /* 0x0003e20008000805 */
[----:B------:R-:W-:Y:S05]  /*0460*/  @P2 BRA `(.L_x_9) ;  /* 0x0000000000202947 */ /* 0x000fea0003800000 */
[----:B-1----:R-:W1:Y:S01]  /*0470*/  LDS R2, [UR5+0x8] ;  /* 0x00000805ff027984 */ /* 0x002e620008000800 */
[----:B------:R-:W-:-:S05]  /*0480*/  IMAD.MOV.U32 R3, RZ, RZ, 0x780 ;  /* 0x00000780ff037424 */ /* 0x000fca00078e00ff */
[----:B-1----:R-:W-:-:S05]  /*0490*/  LOP3.LUT R2, R2, 0x300, R3, 0xd8, !PT ;  /* 0x0000030002027812 */ /* 0x002fca00078ed803 */
[----:B------:R4:W-:Y:S02]  /*04a0*/  STS [UR5+0x8], R2 ;  /* 0x00000802ff007988 */ /* 0x0009e40008000805 */
.L_x_8:
[----:B------:R-:W-:Y:S05]  /*04b0*/  @P2 BRA `(.L_x_10) ;  /* 0x0000000000282947 */ /* 0x000fea0003800000 */
[----:B-1234-:R-:W1:Y:S02]  /*04c0*/  LDS R2, [UR5+0x8] ;  /* 0x00000805ff027984 */ /* 0x01ee640008000800 */
[----:B-1----:R-:W-:-:S05]  /*04d0*/  LOP3.LUT R2, R2, 0x1800, RZ, 0xb8, !PT ;  /* 0x0000180002027812 */ /* 0x002fca00078eb8ff */
[----:B------:R2:W-:Y:S02]  /*04e0*/  STS [UR5+0x8], R2 ;  /* 0x00000802ff007988 */ /* 0x0005e40008000805 */
.L_x_9:
[----:B------:R-:W-:Y:S05]  /*04f0*/  @P2 BREAK B0 ;  /* 0x0000000000002942 */ /* 0x000fea0003800000 */
[----:B------:R-:W-:Y:S05]  /*0500*/  @P2 BRA `(.L_x_11) ;  /* 0x0000000000242947 */ /* 0x000fea0003800000 */
[----:B------:R-:W3:Y:S01]  /*0510*/  LDS R3, [UR5+0x8] ;  /* 0x00000805ff037984 */ /* 0x000ee20008000800 */
[----:B-12---:R-:W-:-:S05]  /*0520*/  IMAD.MOV.U32 R2, RZ, RZ, 0x6000 ;  /* 0x00006000ff027424 */ /* 0x006fca00078e00ff */
[----:B---3--:R-:W-:-:S04]  /*0530*/  LOP3.LUT R2, R3, 0x4000, R2, 0xd8, !PT ;  /* 0x0000400003027812 */ /* 0x008fc800078ed802 */
[----:B------:R-:W-:-:S05]  /*0540*/  LOP3.LUT R2, R2, 0x400000, RZ, 0xb8, !PT ;  /* 0x0040000002027812 */ /* 0x000fca00078eb8ff */
[----:B------:R5:W-:Y:S02]  /*0550*/  STS [UR5+0x8], R2 ;  /* 0x00000802ff007988 */ /* 0x000be40008000805 */
.L_x_10:
[----:B------:R-:W-:Y:S05]  /*0560*/  BSYNC B0 ;  /* 0x0000000000007941 */ /* 0x000fea0003800000 */
.L_x_7:
[----:B-12345:R-:W1:Y:S02]  /*0570*/  @!P2 LDS R2, [UR5+0x8] ;  /* 0x00000805ff02a984 */ /* 0x03ee640008000800 */
[----:B-1----:R-:W-:-:S05]  /*0580*/  @!P2 LOP3.LUT R2, R2, 0x8000, RZ, 0xb8, !PT ;  /* 0x000080000202a812 */ /* 0x002fca00078eb8ff */
[----:B------:R3:W-:Y:S02]  /*0590*/  @!P2 STS [UR5+0x8], R2 ;  /* 0x00000802ff00a988 */ /* 0x0007e40008000805 */
.L_x_11:
[----:B------:R-:W-:Y:S05]  /*05a0*/  BSYNC B1 ;  /* 0x0000000000017941 */ /* 0x000fea0003800000 */
.L_x_6:
[----:B------:R-:W-:Y:S05]  /*05b0*/  WARPSYNC.ALL ;  /* 0x0000000000007948 */ /* 0x000fea0003800000 */
[----:B------:R-:W4:Y:S02]  /*05c0*/  LDC R5, c[0x0][0x22c] ;  /* 0x00008b00ff057b82 */ /* 0x000f240000000800 */
[----:B----4-:R-:W-:Y:S01]  /*05d0*/  VIADD R5, R5, 0xffffffff ;  /* 0xffffffff05057836 */ /* 0x010fe20000000000 */
[----:B------:R-:W-:Y:S06]  /*05e0*/  @P0 BRA `(.L_x_12) ;  /* 0x0000000000280947 */ /* 0x000fec0003800000 */
[----:B-123--:R-:W1:Y:S01]  /*05f0*/  S2R R2, SR_LANEID ;  /* 0x0000000000027919 */ /* 0x00ee620000000000 */
[----:B------:R-:W-:Y:S05]  /*0600*/  WARPSYNC.ALL ;  /* 0x0000000000007948 */ /* 0x000fea0003800000 */
[----:B-1----:R-:W-:-:S05]  /*0610*/  IMAD.SHL.U32 R7, R2, 0x4, RZ ;  /* 0x0000000402077824 */ /* 0x002fca00078e00ff */
[----:B------:R-:W1:Y:S01]  /*0620*/  LDS R9, [R7+UR5] ;  /* 0x0000000507097984 */ /* 0x000e620008000800 */
[----:B------:R-:W-:-:S05]  /*0630*/  IADD3 R2, P1, R7, UR20, RZ ;  /* 0x0000001407027c10 */ /* 0x000fca000ff3e0ff */
[----:B------:R-:W-:-:S05]  /*0640*/  IMAD.X R3, RZ, RZ, UR21, P1 ;  /* 0x00000015ff037e24 */ /* 0x000fca00088e06ff */
[----:B-1----:R4:W5:Y:S01]  /*0650*/  ATOMG.E.EXCH.STRONG.GPU PT, RZ, [R2], R9 ;  /* 0x0000000902ff73a8 */ /* 0x00296200041ee100 */
[----:B------:R-:W-:-:S04]  /*0660*/  DEPBAR {5,4,3,2,1,0} ;  /* 0x0000003f0000791a */ /* 0x000fc80000000000 */
[----:B------:R4:W-:Y:S01]  /*0670*/  UTMACCTL.IV [UR20] ;  /* 0x00000000140079b9 */ /* 0x0009e20008000000 */
[----:B------:R-:W-:Y:S01]  /*0680*/  NOP ;  /* 0x0000000000007918 */ /* 0x000fe20000000000 */
.L_x_12:
[----:B------:R-:W-:Y:S05]  /*0690*/  @P0 BRA `(.L_x_13) ;  /* 0x00000000000c0947 */ /* 0x000fea0003800000 */
[----:B------:R0:W-:Y:S01]  /*06a0*/  UTMACMDFLUSH ;  /* 0x00000000000079b7 */ /* 0x0001e20000000000 */
[----:B------:R-:W-:Y:S05]  /*06b0*/  @P0 BRA `(.L_x_13) ;  /* 0x0000000000040947 */ /* 0x000fea0003800000 */
[----:B------:R-:W-:-:S04]  /*06c0*/  DEPBAR.LE SB0, 0x0 ;  /* 0x000080000000791a */ /* 0x000fc80000000000 */
.L_x_13:
[----:B------:R-:W-:Y:S05]  /*06d0*/  WARPSYNC.ALL ;  /* 0x0000000000007948 */ /* 0x000fea0003800000 */
[----:B-----5:R-:W-:Y:S06]  /*06e0*/  BAR.SYNC.DEFER_BLOCKING 0x0 ;  /* 0x0000000000007b1d */ /* 0x020fec0000010000 */
[----:B------:R-:W-:Y:S02]  /*06f0*/  BSSY B1, `(.L_x_14) ;  /* 0x000000b000017945 */ /* 0x000fe40003800000 */
[----:B------:R-:W-:Y:S06]  /*0700*/  BAR.SYNC.DEFER_BLOCKING 0x0 ;  /* 0x0000000000007b1d */ /* 0x000fec0000010000 */
[----:B------:R5:W-:Y:S01]  /*0710*/  @!P0 STS [R12], RZ ;  /* 0x000000ff0c008388 */ /* 0x000be20000000800 */
[----:B------:R-:W-:Y:S01]  /*0720*/  NOP ;  /* 0x0000000000007918 */ /* 0x000fe20000000000 */
[----:B------:R-:W-:Y:S05]  /*0730*/  @P2 BRA `(.L_x_15) ;  /* 0x0000000000182947 */ /* 0x000fea0003800000 */
[----:B-1234-:R-:W1:Y:S01]  /*0740*/  LDS R2, [UR5+0x8] ;  /* 0x00000805ff027984 */ /* 0x01ee620008000800 */
[----:B------:R-:W2:Y:S01]  /*0750*/  LDC.64 R8, c[0x0][0x218] ;  /* 0x00008600ff087b82 */ /* 0x000ea20000000a00 */
[----:B------:R-:W-:Y:S02]  /*0760*/  IMAD.MOV.U32 R3, RZ, RZ, 0x70 ;  /* 0x00000070ff037424 */ /* 0x000fe400078e00ff */
[----:B--2---:R2:W-:Y:S03]  /*0770*/  STS.64 [UR5], R8 ;  /* 0x00000008ff007988 */ /* 0x0045e60008000a05 */
[----:B-1----:R-:W-:-:S05]  /*0780*/  LOP3.LUT R2, R2, 0x10, R3, 0xd8, !PT ;  /* 0x0000001002027812 */ /* 0x002fca00078ed803 */
[----:B------:R2:W-:Y:S02]  /*0790*/  STS [UR5+0x8], R2 ;  /* 0x00000802ff007988 */ /* 0x0005e40008000805 */
.L_x_15:
[----:B----4-:R-:W-:Y:S05]  /*07a0*/  BSYNC B1 ;  /* 0x0000000000017941 */ /* 0x010fea0003800000 */
.L_x_14:
[----:B------:R-:W-:Y:S04]  /*07b0*/  BSSY B1, `(.L_x_16) ;  /* 0x000000a000017945 */ /* 0x000fe80003800000 */
[----:B------:R-:W-:Y:S05]  /*07c0*/  @P2 BRA `(.L_x_17) ;  /* 0x0000000000202947 */ /* 0x000fea0003800000 */
[----:B-123--:R-:W1:Y:S01]  /*07d0*/  LDS R2, [UR5+0x34] ;  /* 0x00003405ff027984 */ /* 0x00ee620008000800 */
[----:B------:R-:W-:Y:S02]  /*07e0*/  IMAD.MOV.U32 R3, RZ, RZ, 0x3f000000 ;  /* 0x3f000000ff037424 */ /* 0x000fe400078e00ff */
[----:B------:R-:W-:Y:S01]  /*07f0*/  @!P2 IMAD.MOV.U32 R7, RZ, RZ, 0x1f ;  /* 0x0000001fff07a424 */ /* 0x000fe200078e00ff */
[----:B------:R-:W2:Y:S02]  /*0800*/  @!P2 LDS R8, [UR5+0x38] ;  /* 0x00003805ff08a984 */ /* 0x000ea40008000800 */
[----:B-1----:R-:W-:Y:S02]  /*0810*/  LOP3.LUT R2, R2, 0xff000000, R3, 0xb8, !PT ;  /* 0xff00000002027812 */ /* 0x002fe400078eb803 */
[----:B--2---:R-:W-:-:S03]  /*0820*/  @!P2 LOP3.LUT R3, R8, 0xff, R7, 0xb8, !PT ;  /* 0x000000ff0803a812 */ /* 0x004fc600078eb807 */
[----:B------:R4:W-:Y:S04]  /*0830*/  STS [UR5+0x34], R2 ;  /* 0x00003402ff007988 */ /* 0x0009e80008000805 */
[----:B------:R4:W-:Y:S02]  /*0840*/  @!P2 STS [UR5+0x38], R3 ;  /* 0x00003803ff00a988 */ /* 0x0009e40008000805 */
.L_x_17:
[----:B------:R-:W-:Y:S05]  /*0850*/  BSYNC B1 ;  /* 0x0000000000017941 */ /* 0x000fea0003800000 */
.L_x_16:
[----:B------:R-:W-:Y:S04]  /*0860*/  BSSY B1, `(.L_x_18) ;  /* 0x0000004000017945 */ /* 0x000fe80003800000 */
[----:B------:R-:W-:Y:S05]  /*0870*/  @P2 BRA `(.L_x_19) ;  /* 0x0000000000082947 */ /* 0x000fea0003800000 */
[----:B------:R1:W-:Y:S04]  /*0880*/  STS [UR5+0x24], R14 ;  /* 0x0000240eff007988 */ /* 0x0003e80008000805 */
[----:B------:R1:W-:Y:S02]  /*0890*/  STS [UR5+0x20], R5 ;  /* 0x00002005ff007988 */ /* 0x0003e40008000805 */
.L_x_19:
[----:B------:R-:W-:Y:S05]  /*08a0*/  BSYNC B1 ;  /* 0x0000000000017941 */ /* 0x000fea0003800000 */
.L_x_18:
[----:B------:R-:W-:Y:S04]  /*08b0*/  BSSY B1, `(.L_x_20) ;  /* 0x000000e000017945 */ /* 0x000fe80003800000 */
[----:B------:R-:W-:Y:S05]  /*08c0*/  @P2 BRA `(.L_x_21) ;  /* 0x0000000000302947 */ /* 0x000fea0003800000 */
[----:B----4-:R-:W4:Y:S01]  /*08d0*/  LDS R3, [UR5+0x34] ;  /* 0x00003405ff037984 */ /* 0x010f220008000800 */
[----:B------:R-:W4:Y:S03]  /*08e0*/  LDC.64 R10, c[0x0][0x240] ;  /* 0x00009000ff0a7b82 */ /* 0x000f260000000a00 */
[----:B-123--:R-:W1:Y:S01]  /*08f0*/  LDS R2, [UR5+0x1c] ;  /* 0x00001c05ff027984 */ /* 0x00ee620008000800 */
[C---:B----4-:R-:W-:Y:S01]  /*0900*/  SHF.L.U64.HI R8, R10.reuse, 0x1, R11 ;  /* 0x000000010a087819 */ /* 0x050fe2000001020b */
[----:B------:R-:W-:-:S03]  /*0910*/  IMAD.SHL.U32 R7, R10, 0x2, RZ ;  /* 0x000000020a077824 */ /* 0x000fc600078e00ff */
[--C-:B------:R-:W-:Y:S02]  /*0920*/  SHF.R.U32.HI R9, RZ, 0x4, R8.reuse ;  /* 0x00000004ff097819 */ /* 0x100fe40000011608 */
[----:B------:R-:W-:-:S05]  /*0930*/  SHF.R.U64 R7, R7, 0x4, R8 ;  /* 0x0000000407077819 */ /* 0x000fca0000001208 */
[----:B------:R2:W-:Y:S01]  /*0940*/  STS [UR5+0xc], R7 ;  /* 0x00000c07ff007988 */ /* 0x0005e20008000805 */
[----:B------:R-:W-:Y:S02]  /*0950*/  LOP3.LUT R3, R3, 0x7, RZ, 0xb8, !PT ;  /* 0x0000000703037812 */ /* 0x000fe400078eb8ff */
[----:B-1----:R-:W-:-:S03]  /*0960*/  LOP3.LUT R2, R2, 0xf, R9, 0xb8, !PT ;  /* 0x0000000f02027812 */ /* 0x002fc600078eb809 */
[----:B------:R2:W-:Y:S04]  /*0970*/  STS [UR5+0x34], R3 ;  /* 0x00003403ff007988 */ /* 0x0005e80008000805 */
[----:B------:R2:W-:Y:S02]  /*0980*/  STS [UR5+0x1c], R2 ;  /* 0x00001c02ff007988 */ /* 0x0005e40008000805 */
.L_x_21:
[----:B------:R-:W-:Y:S05]  /*0990*/  BSYNC B1 ;  /* 0x0000000000017941 */ /* 0x000fea0003800000 */
.L_x_20:
[----:B------:R-:W-:Y:S04]  /*09a0*/  BSSY B2, `(.L_x_22) ;  /* 0x000001a000027945 */ /* 0x000fe80003800000 */
[----:B------:R-:W-:Y:S04]  /*09b0*/  BSSY B1, `(.L_x_23) ;  /* 0x0000015000017945 */ /* 0x000fe80003800000 */
[----:B------:R-:W-:Y:S05]  /*09c0*/  @P2 BRA `(.L_x_24) ;  /* 0x0000000000202947 */ /* 0x000fea0003800000 */
[----:B-1234-:R-:W1:Y:S02]  /*09d0*/  LDS R2, [UR5+0x34] ;  /* 0x00003405ff027984 */ /* 0x01ee640008000800 */
[----:B-1----:R-:W-:-:S05]  /*09e0*/  LOP3.LUT R2, R2, 0x38, RZ, 0xb8, !PT ;  /* 0x0000003802027812 */ /* 0x002fca00078eb8ff */
[----:B------:R1:W-:Y:S01]  /*09f0*/  STS [UR5+0x34], R2 ;  /* 0x00003402ff007988 */ /* 0x0003e20008000805 */
[----:B------:R-:W-:Y:S05]  /*0a00*/  @P2 BRA `(.L_x_25) ;  /* 0x0000000000202947 */ /* 0x000fea0003800000 */
[----:B-1----:R-:W1:Y:S01]  /*0a10*/  LDS R2, [UR5+0x8] ;  /* 0x00000805ff027984 */ /* 0x002e620008000800 */
[----:B------:R-:W-:-:S05]  /*0a20*/  IMAD.MOV.U32 R3, RZ, RZ, 0x780 ;  /* 0x00000780ff037424 */ /* 0x000fca00078e00ff */
[----:B-1----:R-:W-:-:S05]  /*0a30*/  LOP3.LUT R2, R2, 0x300, R3, 0xd8, !PT ;  /* 0x0000030002027812 */ /* 0x002fca00078ed803 */
[----:B------:R1:W-:Y:S02]  /*0a40*/  STS [UR5+0x8], R2 ;  /* 0x00000802ff007988 */ /* 0x0003e40008000805 */
.L_x_24:
[----:B------:R-:W-:Y:S05]  /*0a50*/  @P2 BRA `(.L_x_26) ;  /* 0x0000000000282947 */ /* 0x000fea0003800000 */
[----:B-1234-:R-:W1:Y:S02]  /*0a60*/  LDS R2, [UR5+0x8] ;  /* 0x00000805ff027984 */ /* 0x01ee640008000800 */
[----:B-1----:R-:W-:-:S05]  /*0a70*/  LOP3.LUT R2, R2, 0x1800, RZ, 0xb8, !PT ;  /* 0x0000180002027812 */ /* 0x002fca00078eb8ff */
[----:B------:R2:W-:Y:S02]  /*0a80*/  STS [UR5+0x8], R2 ;  /* 0x00000802ff007988 */ /* 0x0005e40008000805 */
.L_x_25:
[----:B------:R-:W-:Y:S05]  /*0a90*/  @P2 BREAK B1 ;  /* 0x0000000000012942 */ /* 0x000fea0003800000 */
[----:B------:R-:W-:Y:S05]  /*0aa0*/  @P2 BRA `(.L_x_27) ;  /* 0x0000000000242947 */ /* 0x000fea0003800000 */
[----:B-12---:R-:W1:Y:S01]  /*0ab0*/  LDS R2, [UR5+0x8] ;  /* 0x00000805ff027984 */ /* 0x006e620008000800 */
[----:B------:R-:W-:-:S05]  /*0ac0*/  IMAD.MOV.U32 R3, RZ, RZ, 0x6000 ;  /* 0x00006000ff037424 */ /* 0x000fca00078e00ff */
[----:B-1----:R-:W-:-:S04]  /*0ad0*/  LOP3.LUT R2, R2, 0x6000, R3, 0xd8, !PT ;  /* 0x0000600002027812 */ /* 0x002fc800078ed803 */
[----:B------:R-:W-:-:S05]  /*0ae0*/  LOP3.LUT R2, R2, 0x400000, RZ, 0xb8, !PT ;  /* 0x0040000002027812 */ /* 0x000fca00078eb8ff */
[----:B------:R1:W-:Y:S02]  /*0af0*/  STS [UR5+0x8], R2 ;  /* 0x00000802ff007988 */ /* 0x0003e40008000805 */
.L_x_26:
[----:B------:R-:W-:Y:S05]  /*0b00*/  BSYNC B1 ;  /* 0x0000000000017941 */ /* 0x000fea0003800000 */
.L_x_23:
[----:B-1234-:R-:W1:Y:S02]  /*0b10*/  @!P2 LDS R2, [UR5+0x8] ;  /* 0x00000805ff02a984 */ /* 0x01ee640008000800 */
[----:B-1----:R-:W-:-:S05]  /*0b20*/  @!P2 LOP3.LUT R2, R2, 0x8000, RZ, 0xb8, !PT ;  /* 0x000080000202a812 */ /* 0x002fca00078eb8ff */
[----:B------:R3:W-:Y:S02]  /*0b30*/  @!P2 STS [UR5+0x8], R2 ;  /* 0x00000802ff00a988 */ /* 0x0007e40008000805 */
.L_x_27:
[----:B------:R-:W-:Y:S05]  /*0b40*/  BSYNC B2 ;  /* 0x0000000000027941 */ /* 0x000fea0003800000 */
.L_x_22:
[----:B------:R-:W-:Y:S05]  /*0b50*/  WARPSYNC.ALL ;  /* 0x0000000000007948 */ /* 0x000fea0003800000 */
[----:B------:R-:W-:-:S04]  /*0b60*/  UIADD3 UR23, UR4, 0x80, URZ ;  /* 0x0000008004177890 */ /* 0x000fc8000fffe03f */
[----:B------:R-:W-:-:S04]  /*0b70*/  UIADD3 UR22, UP0, UR23, UR24, URZ ;  /* 0x0000001817167290 */ /* 0x000fc8000ff1e03f */
[----:B------:R-:W-:Y:S01]  /*0b80*/  ULEA.HI.X.SX32 UR23, UR23, UR25, 0x1, UP0 ;  /* 0x0000001917177291 */ /* 0x000fe200080f0e3f */
[----:B------:R-:W-:Y:S11]  /*0b90*/  @P0 BRA `(.L_x_28) ;  /* 0x0000000000280947 */ /* 0x000ff60003800000 */
[----:B-123--:R-:W1:Y:S01]  /*0ba0*/  S2R R2, SR_LANEID ;  /* 0x0000000000027919 */ /* 0x00ee620000000000 */
[----:B------:R-:W-:Y:S05]  /*0bb0*/  WARPSYNC.ALL ;  /* 0x0000000000007948 */ /* 0x000fea0003800000 */
[----:B-1----:R-:W-:-:S05]  /*0bc0*/  IMAD.SHL.U32 R8, R2, 0x4, RZ ;  /* 0x0000000402087824 */ /* 0x002fca00078e00ff */
[----:B------:R-:W1:Y:S01]  /*0bd0*/  LDS R7, [R8+UR5] ;  /* 0x0000000508077984 */ /* 0x000e620008000800 */
[----:B------:R-:W-:-:S05]  /*0be0*/  IADD3 R2, P1, R8, UR22, RZ ;  /* 0x0000001608027c10 */ /* 0x000fca000ff3e0ff */
[----:B------:R-:W-:-:S05]  /*0bf0*/  IMAD.X R3, RZ, RZ, UR23, P1 ;  /* 0x00000017ff037e24 */ /* 0x000fca00088e06ff */
[----:B-1----:R4:W2:Y:S01]  /*0c00*/  ATOMG.E.EXCH.STRONG.GPU PT, RZ, [R2], R7 ;  /* 0x0000000702ff73a8 */ /* 0x0028a200041ee100 */
[----:B------:R-:W-:-:S04]  /*0c10*/  DEPBAR {5,4,3,2,1,0} ;  /* 0x0000003f0000791a */ /* 0x000fc80000000000 */
[----:B------:R4:W-:Y:S01]  /*0c20*/  UTMACCTL.IV [UR22] ;  /* 0x00000000160079b9 */ /* 0x0009e20008000000 */
[----:B------:R-:W-:Y:S01]  /*0c30*/  NOP ;  /* 0x0000000000007918 */ /* 0x000fe20000000000 */
.L_x_28:
[----:B------:R-:W-:Y:S05]  /*0c40*/  @P0 BRA `(.L_x_29) ;  /* 0x00000000000c0947 */ /* 0x000fea0003800000 */
[----:B------:R0:W-:Y:S01]  /*0c50*/  UTMACMDFLUSH ;  /* 0x00000000000079b7 */ /* 0x0001e20000000000 */
[----:B------:R-:W-:Y:S05]  /*0c60*/  @P0 BRA `(.L_x_29) ;  /* 0x0000000000040947 */ /* 0x000fea0003800000 */
[----:B------:R-:W-:-:S04]  /*0c70*/  DEPBAR.LE SB0, 0x0 ;  /* 0x000080000000791a */ /* 0x000fc80000000000 */
.L_x_29:
[----:B------:R-:W-:Y:S05]  /*0c80*/  WARPSYNC.ALL ;  /* 0x0000000000007948 */ /* 0x000fea0003800000 */
[----:B--2---:R-:W-:Y:S06]  /*0c90*/  BAR.SYNC.DEFER_BLOCKING 0x0 ;  /* 0x0000000000007b1d */ /* 0x004fec0000010000 */
[----:B------:R-:W-:Y:S02]  /*0ca0*/  BSSY B2, `(.L_x_30) ;  /* 0x000000b000027945 */ /* 0x000fe40003800000 */
[----:B------:R-:W-:Y:S06]  /*0cb0*/  BAR.SYNC.DEFER_BLOCKING 0x0 ;  /* 0x0000000000007b1d */ /* 0x000fec0000010000 */
[----:B------:R2:W-:Y:S01]  /*0cc0*/  @!P0 STS [R12], RZ ;  /* 0x000000ff0c008388 */ /* 0x0005e20000000800 */
[----:B------:R-:W-:Y:S01]  /*0cd0*/  NOP ;  /* 0x0000000000007918 */ /* 0x000fe20000000000 */
[----:B------:R-:W-:Y:S05]  /*0ce0*/  @P2 BRA `(.L_x_31) ;  /* 0x0000000000182947 */ /* 0x000fea0003800000 */
[----:B-1-34-:R-:W1:Y:S01]  /*0cf0*/  LDS R2, [UR5+0x8] ;  /* 0x00000805ff027984 */ /* 0x01ae620008000800 */
[----:B------:R-:W3:Y:S01]  /*0d00*/  LDC.64 R8, c[0x0][0x220] ;  /* 0x00008800ff087b82 */ /* 0x000ee20000000a00 */
[----:B------:R-:W-:Y:S02]  /*0d10*/  IMAD.MOV.U32 R3, RZ, RZ, 0x70 ;  /* 0x00000070ff037424 */ /* 0x000fe400078e00ff */
[----:B---3--:R3:W-:Y:S03]  /*0d20*/  STS.64 [UR5], R8 ;  /* 0x00000008ff007988 */ /* 0x0087e60008000a05 */
[----:B-1----:R-:W-:-:S05]  /*0d30*/  LOP3.LUT R2, R2, 0x10, R3, 0xd8, !PT ;  /* 0x0000001002027812 */ /* 0x002fca00078ed803 */
[----:B------:R3:W-:Y:S02]  /*0d40*/  STS [UR5+0x8], R2 ;  /* 0x00000802ff007988 */ /* 0x0007e40008000805 */
.L_x_31:
[----:B----4-:R-:W-:Y:S05]  /*0d50*/  BSYNC B2 ;  /* 0x0000000000027941 */ /* 0x010fea0003800000 */
.L_x_30:
[----:B------:R-:W-:Y:S04]  /*0d60*/  BSSY B3, `(.L_x_32) ;  /* 0x0000011000037945 */ /* 0x000fe80003800000 */
[----:B------:R-:W-:Y:S04]  /*0d70*/  BSSY B2, `(.L_x_33) ;  /* 0x000000e000027945 */ /* 0x000fe80003800000 */
[----:B------:R-:W-:Y:S05]  /*0d80*/  @P2 BRA `(.L_x_34) ;  /* 0x0000000000242947 */ /* 0x000fea0003800000 */
[----:B-1-3--:R-:W1:Y:S01]  /*0d90*/  LDS R2, [UR5+0x34] ;  /* 0x00003405ff027984 */ /* 0x00ae620008000800 */
[----:B------:R-:W-:-:S05]  /*0da0*/  IMAD.MOV.U32 R3, RZ, RZ, 0x3f000000 ;  /* 0x3f000000ff037424 */ /* 0x000fca00078e00ff */
[----:B-1----:R-:W-:-:S05]  /*0db0*/  LOP3.LUT R2, R2, 0xff000000, R3, 0xb8, !PT ;  /* 0xff00000002027812 */ /* 0x002fca00078eb803 */
[----:B------:R1:W-:Y:S01]  /*0dc0*/  STS [UR5+0x34], R2 ;  /* 0x00003402ff007988 */ /* 0x0003e20008000805 */
[----:B------:R-:W-:Y:S05]  /*0dd0*/  @P2 BRA `(.L_x_35) ;  /* 0x00000000001c2947 */ /* 0x000fea0003800000 */
[----:B-1----:R-:W1:Y:S01]  /*0de0*/  LDS R2, [UR5+0x38] ;  /* 0x00003805ff027984 */ /* 0x002e620008000800 */
[----:B------:R-:W-:-:S05]  /*0df0*/  IMAD.MOV.U32 R3, RZ, RZ, 0x7f ;  /* 0x0000007fff037424 */ /* 0x000fca00078e00ff */
[----:B-1----:R-:W-:-:S05]  /*0e00*/  LOP3.LUT R2, R2, 0xff, R3, 0xb8, !PT ;  /* 0x000000ff02027812 */ /* 0x002fca00078eb803 */
[----:B------:R4:W-:Y:S02]  /*0e10*/  STS [UR5+0x38], R2 ;  /* 0x00003802ff007988 */ /* 0x0009e40008000805 */
.L_x_34:
[----:B------:R-:W-:Y:S05]  /*0e20*/  @P2 BREAK B2 ;  /* 0x0000000000022942 */ /* 0x000fea0003800000 */
[----:B------:R-:W-:Y:S05]  /*0e30*/  @P2 BRA `(.L_x_36) ;  /* 0x00000000000c2947 */ /* 0x000fea0003800000 */
[----:B------:R1:W-:Y:S02]  /*0e40*/  STS [UR5+0x20], R5 ;  /* 0x00002005ff007988 */ /* 0x0003e40008000805 */
.L_x_35:
[----:B------:R-:W-:Y:S05]  /*0e50*/  BSYNC B2 ;  /* 0x0000000000027941 */ /* 0x000fea0003800000 */
.L_x_33:
[----:B------:R1:W-:Y:S02]  /*0e60*/  @!P2 STS [UR5+0x24], R4 ;  /* 0x00002404ff00a988 */ /* 0x0003e40008000805 */
.L_x_36:
[----:B------:R-:W-:Y:S05]  /*0e70*/  BSYNC B3 ;  /* 0x0000000000037941 */ /* 0x000fea0003800000 */
.L_x_32:
[----:B------:R-:W-:Y:S05]  /*0e80*/  WARPSYNC.ALL ;  /* 0x0000000000007948 */ /* 0x000fea0003800000 */
[----:B------:R-:W-:Y:S04]  /*0e90*/  BSSY B3, `(.L_x_37) ;  /* 0x000000e000037945 */ /* 0x000fe80003800000 */
[----:B------:R-:W-:Y:S05]  /*0ea0*/  @P2 BRA `(.L_x_38) ;  /* 0x0000000000302947 */ /* 0x000fea0003800000 */
[----:B------:R-:W5:Y:S01]  /*0eb0*/  LDS R3, [UR5+0x34] ;  /* 0x00003405ff037984 */ /* 0x000f620008000800 */
[----:B-1----:R-:W1:Y:S03]  /*0ec0*/  LDC.64 R4, c[0x0][0x248] ;  /* 0x00009200ff047b82 */ /* 0x002e660000000a00 */
[----:B---34-:R-:W3:Y:S01]  /*0ed0*/  LDS R2, [UR5+0x1c] ;  /* 0x00001c05ff027984 */ /* 0x018ee20008000800 */
[C---:B-1----:R-:W-:Y:S01]  /*0ee0*/  SHF.L.U64.HI R5, R4.reuse, 0x1, R5 ;  /* 0x0000000104057819 */ /* 0x042fe20000010205 */
[----:B------:R-:W-:-:S03]  /*0ef0*/  IMAD.SHL.U32 R4, R4, 0x2, RZ ;  /* 0x0000000204047824 */ /* 0x000fc600078e00ff */
[--C-:B------:R-:W-:Y:S02]  /*0f00*/  SHF.R.U32.HI R7, RZ, 0x4, R5.reuse ;  /* 0x00000004ff077819 */ /* 0x100fe40000011605 */
[----:B------:R-:W-:-:S05]  /*0f10*/  SHF.R.U64 R4, R4, 0x4, R5 ;  /* 0x0000000404047819 */ /* 0x000fca0000001205 */
[----:B------:R1:W-:Y:S01]  /*0f20*/  STS [UR5+0xc], R4 ;  /* 0x00000c04ff007988 */ /* 0x0003e20008000805 */
[----:B-----5:R-:W-:Y:S02]  /*0f30*/  LOP3.LUT R3, R3, 0x7, RZ, 0xb8, !PT ;  /* 0x0000000703037812 */ /* 0x020fe400078eb8ff */
[----:B---3--:R-:W-:-:S03]  /*0f40*/  LOP3.LUT R2, R2, 0xf, R7, 0xb8, !PT ;  /* 0x0000000f02027812 */ /* 0x008fc600078eb807 */
[----:B------:R1:W-:Y:S04]  /*0f50*/  STS [UR5+0x34], R3 ;  /* 0x00003403ff007988 */ /* 0x0003e80008000805 */
[----:B------:R1:W-:Y:S02]  /*0f60*/  STS [UR5+0x1c], R2 ;  /* 0x00001c02ff007988 */ /* 0x0003e40008000805 */
.L_x_38:
[----:B------:R-:W-:Y:S05]  /*0f70*/  BSYNC B3 ;  /* 0x0000000000037941 */ /* 0x000fea0003800000 */
.L_x_37:
[----:B------:R-:W-:Y:S04]  /*0f80*/  BSSY B3, `(.L_x_39) ;  /* 0x000001a000037945 */ /* 0x000fe80003800000 */
[----:B------:R-:W-:Y:S04]  /*0f90*/  BSSY B4, `(.L_x_40) ;  /* 0x0000015000047945 */ /* 0x000fe80003800000 */
[----:B------:R-:W-:Y:S05]  /*0fa0*/  @P2 BRA `(.L_x_41) ;  /* 0x0000000000202947 */ /* 0x000fea0003800000 */
[----:B-1-34-:R-:W1:Y:S02]  /*0fb0*/  LDS R2, [UR5+0x34] ;  /* 0x00003405ff027984 */ /* 0x01ae640008000800 */
[----:B-1----:R-:W-:-:S05]  /*0fc0*/  LOP3.LUT R2, R2, 0x38, RZ, 0xb8, !PT ;  /* 0x0000003802027812 */ /* 0x002fca00078eb8ff */
[----:B------:R1:W-:Y:S01]  /*0fd0*/  STS [UR5+0x34], R2 ;  /* 0x00003402ff007988 */ /* 0x0003e20008000805 */
[----:B------:R-:W-:Y:S05]  /*0fe0*/  @P2 BRA `(.L_x_42) ;  /* 0x0000000000202947 */ /* 0x000fea0003800000 */
[----:B-1----:R-:W1:Y:S01]  /*0ff0*/  LDS R2, [UR5+0x8] ;  /* 0x00000805ff027984 */ /* 0x002e620008000800 */
[----:B------:R-:W-:-:S05]  /*1000*/  IMAD.MOV.U32 R3, RZ, RZ, 0x780 ;  /* 0x00000780ff037424 */ /* 0x000fca00078e00ff */
[----:B-1----:R-:W-:-:S05]  /*1010*/  LOP3.LUT R2, R2, 0x300, R3, 0xd8, !PT ;  /* 0x0000030002027812 */ /* 0x002fca00078ed803 */
[----:B------:R1:W-:Y:S02]  /*1020*/  STS [UR5+0x8], R2 ;  /* 0x00000802ff007988 */ /* 0x0003e40008000805 */
.L_x_41:
[----:B------:R-:W-:Y:S05]  /*1030*/  @P2 BRA `(.L_x_43) ;  /* 0x0000000000282947 */ /* 0x000fea0003800000 */
[----:B-1-34-:R-:W1:Y:S02]  /*1040*/  LDS R2, [UR5+0x8] ;  /* 0x00000805ff027984 */ /* 0x01ae640008000800 */
[----:B-1----:R-:W-:-:S05]  /*1050*/  LOP3.LUT R2, R2, 0x1800, RZ, 0xb8, !PT ;  /* 0x0000180002027812 */ /* 0x002fca00078eb8ff */
[----:B------:R3:W-:Y:S02]  /*1060*/  STS [UR5+0x8], R2 ;  /* 0x00000802ff007988 */ /* 0x0007e40008000805 */
.L_x_42:
[----:B------:R-:W-:Y:S05]  /*1070*/  @P2 BREAK B4 ;  /* 0x0000000000042942 */ /* 0x000fea0003800000 */
[----:B------:R-:W-:Y:S05]  /*1080*/  @P2 BRA `(.L_x_44) ;  /* 0x0000000000242947 */ /* 0x000fea0003800000 */
[----:B-1-3--:R-:W1:Y:S01]  /*1090*/  LDS R2, [UR5+0x8] ;  /* 0x00000805ff027984 */ /* 0x00ae620008000800 */
[----:B------:R-:W-:-:S05]  /*10a0*/  IMAD.MOV.U32 R3, RZ, RZ, 0x6000 ;  /* 0x00006000ff037424 */ /* 0x000fca00078e00ff */
[----:B-1----:R-:W-:-:S04]  /*10b0*/  LOP3.LUT R2, R2, 0x6000, R3, 0xd8, !PT ;  /* 0x0000600002027812 */ /* 0x002fc800078ed803 */
[----:B------:R-:W-:-:S05]  /*10c0*/  LOP3.LUT R2, R2, 0x400000, RZ, 0xb8, !PT ;  /* 0x0040000002027812 */ /* 0x000fca00078eb8ff */
[----:B------:R1:W-:Y:S02]  /*10d0*/  STS [UR5+0x8], R2 ;  /* 0x00000802ff007988 */ /* 0x0003e40008000805 */
.L_x_43:
[----:B------:R-:W-:Y:S05]  /*10e0*/  BSYNC B4 ;  /* 0x0000000000047941 */ /* 0x000fea0003800000 */
.L_x_40:
[----:B-1-34-:R-:W1:Y:S02]  /*10f0*/  @!P2 LDS R2, [UR5+0x8] ;  /* 0x00000805ff02a984 */ /* 0x01ae640008000800 */
[----:B-1----:R-:W-:-:S05]  /*1100*/  @!P2 LOP3.LUT R2, R2, 0x8000, RZ, 0xb8, !PT ;  /* 0x000080000202a812 */ /* 0x002fca00078eb8ff */
[----:B------:R4:W-:Y:S02]  /*1110*/  @!P2 STS [UR5+0x8], R2 ;  /* 0x00000802ff00a988 */ /* 0x0009e40008000805 */
.L_x_44:
[----:B------:R-:W-:Y:S05]  /*1120*/  BSYNC B3 ;  /* 0x0000000000037941 */ /* 0x000fea0003800000 */
.L_x_39:
[----:B------:R-:W-:Y:S05]  /*1130*/  WARPSYNC.ALL ;  /* 0x0000000000007948 */ /* 0x000fea0003800000 */
[----:B------:R-:W-:Y:S01]  /*1140*/  UIADD3 UR4, UR4, 0x100, URZ ;  /* 0x0000010004047890 */ /* 0x000fe2000fffe03f */
[----:B------:R-:W-:Y:S01]  /*1150*/  ISETP.GE.AND P1, PT, R15, 0x1, PT ;  /* 0x000000010f00780c */ /* 0x000fe20003f26270 */
[----:B------:R-:W-:Y:S01]  /*1160*/  IMAD.MOV.U32 R24, RZ, RZ, RZ ;  /* 0x000000ffff187224 */ /* 0x000fe200078e00ff */
[----:B------:R-:W-:Y:S01]  /*1170*/  SHF.R.U32.HI R7, RZ, 0x5, R0 ;  /* 0x00000005ff077819 */ /* 0x000fe20000011600 */
[----:B------:R-:W-:-:S04]  /*1180*/  UIADD3 UR24, UP0, UR4, UR24, URZ ;  /* 0x0000001804187290 */ /* 0x000fc8000ff1e03f */
[----:B------:R-:W-:Y:S01]  /*1190*/  ULEA.HI.X.SX32 UR25, UR4, UR25, 0x1, UP0 ;  /* 0x0000001904197291 */ /* 0x000fe200080f0e3f */
[----:B------:R-:W-:Y:S11]  /*11a0*/  @P0 BRA `(.L_x_45) ;  /* 0x0000000000280947 */ /* 0x000ff60003800000 */
[----:B-1-34-:R-:W1:Y:S01]  /*11b0*/  S2R R2, SR_LANEID ;  /* 0x0000000000027919 */ /* 0x01ae620000000000 */
[----:B------:R-:W-:Y:S05]  /*11c0*/  WARPSYNC.ALL ;  /* 0x0000000000007948 */ /* 0x000fea0003800000 */
[----:B-1----:R-:W-:-:S05]  /*11d0*/  IMAD.SHL.U32 R4, R2, 0x4, RZ ;  /* 0x0000000402047824 */ /* 0x002fca00078e00ff */
[----:B------:R-:W1:Y:S01]  /*11e0*/  LDS R5, [R4+UR5] ;  /* 0x0000000504057984 */ /* 0x000e620008000800 */
[----:B------:R-:W-:-:S05]  /*11f0*/  IADD3 R2, P3, R4, UR24, RZ ;  /* 0x0000001804027c10 */ /* 0x000fca000ff7e0ff */
[----:B------:R-:W-:-:S05]  /*1200*/  IMAD.X R3, RZ, RZ, UR25, P3 ;  /* 0x00000019ff037e24 */ /* 0x000fca00098e06ff */
[----:B-1----:R1:W3:Y:S01]  /*1210*/  ATOMG.E.EXCH.STRONG.GPU PT, RZ, [R2], R5 ;  /* 0x0000000502ff73a8 */ /* 0x0022e200041ee100 */
[----:B------:R-:W-:-:S04]  /*1220*/  DEPBAR {5,4,3,2,1,0} ;  /* 0x0000003f0000791a */ /* 0x000fc80000000000 */
[----:B------:R1:W-:Y:S01]  /*1230*/  UTMACCTL.IV [UR24] ;  /* 0x00000000180079b9 */ /* 0x0003e20008000000 */
[----:B------:R-:W-:Y:S01]  /*1240*/  NOP ;  /* 0x0000000000007918 */ /* 0x000fe20000000000 */
.L_x_45:
[----:B------:R-:W-:Y:S05]  /*1250*/  @P0 BRA `(.L_x_46) ;  /* 0x00000000000c0947 */ /* 0x000fea0003800000 */
[----:B------:R0:W-:Y:S01]  /*1260*/  UTMACMDFLUSH ;  /* 0x00000000000079b7 */ /* 0x0001e20000000000 */
[----:B------:R-:W-:Y:S05]  /*1270*/  @P0 BRA `(.L_x_46) ;  /* 0x0000000000040947 */ /* 0x000fea0003800000 */
[----:B------:R-:W-:-:S04]  /*1280*/  DEPBAR.LE SB0, 0x0 ;  /* 0x000080000000791a */ /* 0x000fc80000000000 */
.L_x_46:
[----:B------:R-:W-:Y:S05]  /*1290*/  WARPSYNC.ALL ;  /* 0x0000000000007948 */ /* 0x000fea0003800000 */
[----:B---3--:R-:W-:Y:S01]  /*12a0*/  BAR.SYNC.DEFER_BLOCKING 0x0 ;  /* 0x0000000000007b1d */ /* 0x008fe20000010000 */
[----:B------:R-:W-:Y:S01]  /*12b0*/  R2UR UR26, R7 ;  /* 0x00000000071a72ca */ /* 0x000fe200000e0000 */
[----:B------:R-:W-:Y:S01]  /*12c0*/  USHF.L.U32 UR27, UR28, 0x8, URZ ;  /* 0x000000081c1b7899 */ /* 0x000fe2000800063f */
[----:B------:R-:W-:Y:S01]  /*12d0*/  IMAD.MOV.U32 R25, RZ, RZ, RZ ;  /* 0x000000ffff197224 */ /* 0x000fe200078e00ff */
[----:B------:R-:W-:Y:S02]  /*12e0*/  CS2R R26, SRZ ;  /* 0x00000000001a7805 */ /* 0x000fe4000001ff00 */
[----:B------:R-:W-:Y:S01]  /*12f0*/  CS2R R28, SRZ ;  /* 0x00000000001c7805 */ /* 0x000fe2000001ff00 */
[----:B------:R-:W-:Y:S01]  /*1300*/  VOTEU.ALL UP0, P2 ;  /* 0x00000000003f7886 */ /* 0x000fe20001000000 */
[----:B------:R-:W-:Y:S01]  /*1310*/  UMOV UR6, 0x1 ;  /* 0x0000000100067882 */ /* 0x000fe20000000000 */
[----:B------:R-:W-:Y:S01]  /*1320*/  VOTEU.ALL UP1, P2 ;  /* 0x00000000003f7886 */ /* 0x000fe20001020000 */
[----:B------:R-:W-:Y:S01]  /*1330*/  VOTEU.ALL UP2, P2 ;  /* 0x00000000003f7886 */ /* 0x000fe20001040000 */
[----:B------:R-:W-:Y:S01]  /*1340*/  VOTEU.ALL UP3, P2 ;  /* 0x00000000003f7886 */ /* 0x000fe20001060000 */
[----:B------:R-:W-:-:S04]  /*1350*/  @!UP0 UIADD3 UR8, -UR6, 0x100000, URZ ;  /* 0x0010000006088890 */ /* 0x000fc8000fffe13f */
[----:B------:R-:W-:Y:S02]  /*1360*/  @!UP0 USHF.L.U32 UR9, UR8, 0xb, URZ ;  /* 0x0000000b08098899 */ /* 0x000fe4000800063f */
[----:B------:R-:W-:Y:S01]  /*1370*/  @!UP0 USHF.L.U32 UR8, UR8, 0x1, URZ ;  /* 0x0000000108088899 */ /* 0x000fe2000800063f */
[----:B------:R-:W-:Y:S01]  /*1380*/  CS2R R30, SRZ ;  /* 0x00000000001e7805 */ /* 0x000fe2000001ff00 */
        /* <DEDUP_REMOVED lines=12> */
[----:B------:R-:W-:Y:S01]  /*1450*/  VOTEU.ALL UP0, P2 ;  /* 0x00000000003f7886 */ /* 0x000fe20001000000 */
[----:B------:R-:W-:Y:S02]  /*1460*/  CS2R R38, SRZ ;  /* 0x0000000000267805 */ /* 0x000fe4000001ff00 */
[----:B------:R-:W-:Y:S02]  /*1470*/  CS2R R40, SRZ ;  /* 0x0000000000287805 */ /* 0x000fe4000001ff00 */
[----:B------:R-:W-:Y:S02]  /*1480*/  CS2R R42, SRZ ;  /* 0x00000000002a7805 */ /* 0x000fe4000001ff00 */
[----:B------:R-:W-:Y:S01]  /*1490*/  CS2R R44, SRZ ;  /* 0x00000000002c7805 */ /* 0x000fe2000001ff00 */
[----:B------:R-:W3:Y:S02]  /*14a0*/  FENCE.VIEW.ASYNC.S ;  /* 0x00000000000073c6 */ /* 0x000ee40000000000 */
[----:B---3--:R-:W3:Y:S02]  /*14b0*/  @!UP0 SYNCS.EXCH.64 URZ, [UR5+0x18000], UR8 ;  /* 0x01800008053f85b2 */ /* 0x008ee40008000100 */
[----:B---3--:R-:W-:Y:S01]  /*14c0*/  BAR.SYNC.DEFER_BLOCKING 0x0 ;  /* 0x0000000000007b1d */ /* 0x008fe20000010000 */
[----:B------:R-:W-:-:S02]  /*14d0*/  CS2R R46, SRZ ;  /* 0x00000000002e7805 */ /* 0x000fc4000001ff00 */
[----:B------:R-:W-:Y:S02]  /*14e0*/  CS2R R48, SRZ ;  /* 0x0000000000307805 */ /* 0x000fe4000001ff00 */
[----:B------:R-:W-:Y:S02]  /*14f0*/  CS2R R50, SRZ ;  /* 0x0000000000327805 */ /* 0x000fe4000001ff00 */
[----:B------:R-:W-:Y:S02]  /*1500*/  CS2R R52, SRZ ;  /* 0x0000000000347805 */ /* 0x000fe4000001ff00 */
[----:B------:R-:W-:Y:S02]  /*1510*/  CS2R R54, SRZ ;  /* 0x0000000000367805 */ /* 0x000fe4000001ff00 */
[----:B------:R-:W-:Y:S02]  /*1520*/  CS2R R56, SRZ ;  /* 0x0000000000387805 */ /* 0x000fe4000001ff00 */
        /* <DEDUP_REMOVED lines=16> */
[----:B------:R-:W-:Y:S01]  /*1630*/  CS2R R90, SRZ ;  /* 0x00000000005a7805 */ /* 0x000fe2000001ff00 */
[----:B------:R3:W4:Y:S02]  /*1640*/  @!UP1 SYNCS.EXCH.64 URZ, [UR5+0x18008], UR10 ;  /* 0x0180080a053f95b2 */ /* 0x0007240008000100 */
[----:B----4-:R-:W-:Y:S01]  /*1650*/  BAR.SYNC.DEFER_BLOCKING 0x0 ;  /* 0x0000000000007b1d */ /* 0x010fe20000010000 */
        /* <DEDUP_REMOVED lines=9> */
[----:B------:R-:W-:Y:S01]  /*16f0*/  CS2R R110, SRZ ;  /* 0x00000000006e7805 */ /* 0x000fe2000001ff00 */
[----:B---3--:R-:W-:Y:S01]  /*1700*/  USHF.L.U32 UR11, UR29, 0x7, URZ ;  /* 0x000000071d0b7899 */ /* 0x008fe2000800063f */
        /* <DEDUP_REMOVED lines=12> */
[----:B------:R3:W4:Y:S02]  /*17d0*/  @!UP2 SYNCS.EXCH.64 URZ, [UR5+0x18010], UR12 ;  /* 0x0180100c053fa5b2 */ /* 0x0007240008000100 */
[----:B----4-:R-:W-:Y:S01]  /*17e0*/  BAR.SYNC.DEFER_BLOCKING 0x0 ;  /* 0x0000000000007b1d */ /* 0x010fe20000010000 */
[----:B------:R-:W-:Y:S02]  /*17f0*/  CS2R R136, SRZ ;  /* 0x0000000000887805 */ /* 0x000fe4000001ff00 */
[----:B------:R-:W-:-:S02]  /*1800*/  CS2R R138, SRZ ;  /* 0x00000000008a7805 */ /* 0x000fc4000001ff00 */
[----:B------:R-:W-:Y:S02]  /*1810*/  CS2R R140, SRZ ;  /* 0x00000000008c7805 */ /* 0x000fe4000001ff00 */
[----:B------:R-:W-:Y:S02]  /*1820*/  CS2R R142, SRZ ;  /* 0x00000000008e7805 */ /* 0x000fe4000001ff00 */
[----:B------:R-:W-:Y:S02]  /*1830*/  CS2R R144, SRZ ;  /* 0x0000000000907805 */ /* 0x000fe4000001ff00 */
[----:B------:R-:W-:Y:S02]  /*1840*/  CS2R R146, SRZ ;  /* 0x0000000000927805 */ /* 0x000fe4000001ff00 */
[----:B------:R-:W-:Y:S02]  /*1850*/  CS2R R148, SRZ ;  /* 0x0000000000947805 */ /* 0x000fe4000001ff00 */
[----:B------:R-:W-:Y:S01]  /*1860*/  CS2R R150, SRZ ;  /* 0x0000000000967805 */ /* 0x000fe2000001ff00 */
[----:B------:R3:W4:Y:S01]  /*1870*/  @!UP3 SYNCS.EXCH.64 URZ, [UR5+0x18018], UR6 ;  /* 0x01801806053fb5b2 */ /* 0x0007220008000100 */
[----:B------:R-:W-:Y:S05]  /*1880*/  @!P1 BRA `(.L_x_47) ;  /* 0x0000000800189947 */ /* 0x000fea0003800000 */
        /* <DEDUP_REMOVED lines=64> */
[----:B------:R-:W-:Y:S01]  /*1c90*/  UMOV UR4, URZ ;  /* 0x0000003f00047c82 */ /* 0x000fe20008000000 */
[----:B------:R-:W-:-:S05]  /*1ca0*/  UMOV UR10, URZ ;  /* 0x0000003f000a7c82 */ /* 0x000fca0008000000 */
.L_x_49:
[----:B----4-:R-:W-:Y:S01]  /*1cb0*/  BAR.SYNC.DEFER_BLOCKING 0x0 ;  /* 0x0000000000007b1d */ /* 0x010fe20000010000 */
[----:B------:R-:W-:Y:S01]  /*1cc0*/  ULEA UR31, UR4, UR5, 0x3 ;  /* 0x00000005041f7291 */ /* 0x000fe2000f8e183f */
[----:B-1----:R-:W-:Y:S01]  /*1cd0*/  @!P2 IMAD.MOV.U32 R2, RZ, RZ, 0x6000 ;  /* 0x00006000ff02a424 */ /* 0x002fe200078e00ff */
[----:B------:R-:W-:Y:S01]  /*1ce0*/  ELECT P0, URZ, PT ;  /* 0x00000000003f782f */ /* 0x000fe20003800000 */
[----:B------:R-:W-:-:S03]  /*1cf0*/  ULEA UR8, UR4, UR5, 0xd ;  /* 0x0000000504087291 */ /* 0x000fc6000f8e683f */
[----:B------:R-:W-:Y:S02]  /*1d00*/  ISETP.LT.U32.AND P0, PT, R6, 0x20, P0 ;  /* 0x000000200600780c */ /* 0x000fe40000701070 */
[----:B------:R-:W-:Y:S01]  /*1d10*/  ELECT P1, URZ, PT ;  /* 0x00000000003f782f */ /* 0x000fe20003820000 */
[----:B------:R-:W-:-:S03]  /*1d20*/  UIADD3 UR8, UR8, 0x10000, URZ ;  /* 0x0001000008087890 */ /* 0x000fc6000fffe03f */
[----:B------:R-:W-:Y:S01]  /*1d30*/  ISETP.LT.U32.AND P1, PT, R6, 0x80, P1 ;  /* 0x000000800600780c */ /* 0x000fe20000f21070 */
[----:B------:R-:W-:Y:S02]  /*1d40*/  ULEA UR17, UR4, UR5, 0xe ;  /* 0x0000000504117291 */ /* 0x000fe4000f8e703f */
[----:B------:R-:W-:Y:S01]  /*1d50*/  ULOP3.LUT UR14, UR26, 0x3, URZ, 0xc0, !UPT ;  /* 0x000000031a0e7892 */ /* 0x000fe2000f8ec03f */
[----:B------:R-:W-:Y:S01]  /*1d60*/  UMOV UR15, UR10 ;  /* 0x0000000a000f7c82 */ /* 0x000fe20008000000 */
[----:B------:R-:W-:Y:S02]  /*1d70*/  USHF.R.U32.HI UR30, URZ, 0x4, UR17 ;  /* 0x000000043f1e7899 */ /* 0x000fe40008011611 */
[----:B------:R-:W-:Y:S01]  /*1d80*/  VOTEU.ANY UP0, P0 ;  /* 0x00000000003f7886 */ /* 0x000fe20000000100 */
[----:B------:R-:W-:Y:S01]  /*1d90*/  VOTEU.ANY UP2, P0 ;  /* 0x00000000003f7886 */ /* 0x000fe20000040100 */
[----:B---3--:R-:W-:Y:S01]  /*1da0*/  ULEA UR12, UR14, UR17, 0xc ;  /* 0x000000110e0c7291 */ /* 0x008fe2000f8e603f */
[----:B------:R1:W-:Y:S02]  /*1db0*/  @!P2 SYNCS.ARRIVE.TRANS64 RZ, [UR31+0x18000], R2 ;  /* 0x01800002ffffa9a7 */ /* 0x0003e4000800001f */
[----:B------:R-:W-:Y:S01]  /*1dc0*/  @UP0 UIADD3 UR9, UR31, 0x18000, URZ ;  /* 0x000180001f090890 */ /* 0x000fe2000fffe03f */
[----:B------:R-:W-:Y:S01]  /*1dd0*/  @UP0 UMOV UR6, UR20 ;  /* 0x0000001400060c82 */ /* 0x000fe20008000000 */
[----:B------:R-:W-:Y:S01]  /*1de0*/  @UP0 UMOV UR7, UR21 ;  /* 0x0000001500070c82 */ /* 0x000fe20008000000 */
[----:B------:R-:W-:Y:S01]  /*1df0*/  BAR.SYNC.DEFER_BLOCKING 0x0 ;  /* 0x0000000000007b1d */ /* 0x000fe20000010000 */
[----:B------:R-:W-:Y:S01]  /*1e00*/  ULEA UR14, UR14, UR27, 0x6 ;  /* 0x0000001b0e0e7291 */ /* 0x000fe2000f8e303f */
[----:B-1----:R-:W-:Y:S01]  /*1e10*/  SHF.L.U32 R2, R13, 0x1f, RZ ;  /* 0x0000001f0d027819 */ /* 0x002fe200000006ff */
[----:B------:R-:W-:-:S03]  /*1e20*/  USHF.L.U32 UR16, UR26, 0x6, URZ ;  /* 0x000000061a107899 */ /* 0x000fc6000800063f */
[----:B------:R-:W-:Y:S01]  /*1e30*/  VOTEU.ANY UP1, P1 ;  /* 0x00000000003f7886 */ /* 0x000fe20000820100 */
[----:B------:R-:W-:Y:S01]  /*1e40*/  VOTEU.ANY UP3, P1 ;  /* 0x00000000003f7886 */ /* 0x000fe20000860100 */
[----:B------:R-:W-:Y:S02]  /*1e50*/  USGXT.U32 UR30, UR30, 0xe ;  /* 0x0000000e1e1e789a */ /* 0x000fe40008000000 */
[----:B------:R-:W-:Y:S02]  /*1e60*/  ULOP3.LUT UR16, UR16, 0x100, URZ, 0xc0, !UPT ;  /* 0x0000010010107892 */ /* 0x000fe4000f8ec03f */
[----:B------:R-:W-:Y:S01]  /*1e70*/  @UP1 UIADD3 UR13, UR31, 0x18000, URZ ;  /* 0x000180001f0d1890 */ /* 0x000fe2000fffe03f */
[----:B------:R-:W-:Y:S01]  /*1e80*/  @UP1 UMOV UR18, UR22 ;  /* 0x0000001600121c82 */ /* 0x000fe20008000000 */
[----:B------:R-:W-:Y:S01]  /*1e90*/  @UP1 UMOV UR19, UR23 ;  /* 0x0000001700131c82 */ /* 0x000fe20008000000 */
[----:B------:R-:W-:Y:S01]  /*1ea0*/  ULEA.HI UR16, UR8, UR16, URZ, 0x1c ;  /* 0x0000001008107291 */ /* 0x000fe2000f8fe03f */
[----:B------:R-:W-:-:S03]  /*1eb0*/  UMOV UR17, 0x80000020 ;  /* 0x8000002000117882 */ /* 0x000fc60000000000 */
[----:B------:R-:W-:Y:S01]  /*1ec0*/  ULOP3.LUT UR16, UR16, 0x3fff, URZ, 0xc0, !UPT ;  /* 0x00003fff10107892 */ /* 0x000fe2000f8ec03f */
[----:B------:R1:W-:Y:S01]  /*1ed0*/  @UP2 UTMALDG.2D [UR8], [UR6] ;  /* 0x00000008060025b4 */ /* 0x0003e20008008000 */
[----:B------:R3:W-:Y:S06]  /*1ee0*/  MEMBAR.ALL.CTA ;  /* 0x0000000000007992 */ /* 0x0007ec0000008000 */
[----:B---3--:R-:W3:Y:S01]  /*1ef0*/  FENCE.VIEW.ASYNC.S ;  /* 0x00000000000073c6 */ /* 0x008ee20000000000 */
[----:B-1----:R-:W-:Y:S01]  /*1f00*/  ULOP3.LUT UR6, UR30, 0x1000000, URZ, 0xfc, !UPT ;  /* 0x010000001e067892 */ /* 0x002fe2000f8efc3f */
[----:B---3--:R-:W-:Y:S06]  /*1f10*/  BAR.SYNC.DEFER_BLOCKING 0x0 ;  /* 0x0000000000007b1d */ /* 0x008fec0000010000 */
[----:B------:R1:W-:Y:S02]  /*1f20*/  @UP3 UTMALDG.2D [UR12], [UR18] ;  /* 0x0000000c120035b4 */ /* 0x0003e40008008000 */
[----:B------:R-:W-:Y:S06]  /*1f30*/  BAR.SYNC.DEFER_BLOCKING 0x0 ;  /* 0x0000000000007b1d */ /* 0x000fec0000010000 */
[----:B-1----:R-:W-:Y:S01]  /*1f40*/  UMOV UR18, UR6 ;  /* 0x0000000600127c82 */ /* 0x002fe20008000000 */
[----:B------:R-:W-:Y:S01]  /*1f50*/  UMOV UR19, 0x40000040 ;  /* 0x4000004000137882 */ /* 0x000fe20000000000 */
[----:B------:R-:W1:Y:S02]  /*1f60*/  SYNCS.PHASECHK.TRANS64.TRYWAIT P0, [UR31+0x18000], R2 ;  /* 0x01800002ff0075a7 */ /* 0x000e64000800015f */
[----:B-1----:R-:W-:Y:S05]  /*1f70*/  @!P0 BRA `(.L_x_48) ;  /* 0x0000000800408947 */ /* 0x002fea0003800000 */
.L_x_50:
[----:B------:R-:W-:Y:S02]  /*1f80*/  WARPGROUP.DEPBAR.LE gsb0, 0x0 ;  /* 0x00008000000079c5 */ /* 0x000fe40000010000 */
[----:B------:R-:W-:Y:S01]  /*1f90*/  WARPGROUP.ARRIVE ;  /* 0x00000000000079c5 */ /* 0x000fe20000000000 */
[----:B------:R-:W1:Y:S01]  /*1fa0*/  LDC R2, c[0x0][0x230] ;  /* 0x00008c00ff027b82 */ /* 0x000e620000000800 */
[----:B------:R-:W-:Y:S01]  /*1fb0*/  UIADD3 UR10, UR10, 0x20, URZ ;  /* 0x000000200a0a7890 */ /* 0x000fe2000fffe03f */
[----:B------:R-:W-:Y:S01]  /*1fc0*/  UMOV UR14, 0x1000080 ;  /* 0x01000080000e7882 */ /* 0x000fe20000000000 */
[----:B------:R-:W-:Y:S02]  /*1fd0*/  UMOV UR15, 0x40000040 ;  /* 0x40000040000f7882 */ /* 0x000fe40000000000 */
[----:B------:R-:W-:Y:S01]  /*1fe0*/  HGMMA.64x256x16.F32 R24, gdesc[UR16].tnspB, R24 ;  /* 0x43e00000101879f0 */ /* 0x000fe20008700818 */
[----:B------:R-:W-:Y:S01]  /*1ff0*/  UMOV UR6, UR30 ;  /* 0x0000001e00067c82 */ /* 0x000fe20008000000 */
[----:B------:R-:W-:Y:S01]  /*2000*/  UMOV UR7, URZ ;  /* 0x0000003f00077c82 */ /* 0x000fe20008000000 */
[----:B------:R-:W-:-:S02]  /*2010*/  UIADD3 UR4, UR4, 0x1, URZ ;  /* 0x0000000104047890 */ /* 0x000fc4000fffe03f */
[----:B------:R-:W-:Y:S01]  /*2020*/  UIADD3.64 UR14, UR6, UR14, URZ ;  /* 0x0000000e060e7297 */ /* 0x000fe2000fffe03f */
[----:B------:R-:W-:Y:S01]  /*2030*/  UMOV UR12, 0xfffffffe ;  /* 0xfffffffe000c7882 */ /* 0x000fe20000000000 */
[----:B------:R-:W-:Y:S01]  /*2040*/  UMOV UR13, 0x7fffffdf ;  /* 0x7fffffdf000d7882 */ /* 0x000fe20000000000 */
[----:B------:R-:W-:Y:S01]  /*2050*/  UMOV UR6, UR16 ;  /* 0x0000001000067c82 */ /* 0x000fe20008000000 */
[----:B------:R-:W-:Y:S01]  /*2060*/  UMOV UR7, URZ ;  /* 0x0000003f00077c82 */ /* 0x000fe20008000000 */
[----:B------:R-:W-:Y:S02]  /*2070*/  UISETP.NE.U32.AND UP0, UPT, UR4, 0x4, UPT ;  /* 0x000000040400788c */ /* 0x000fe4000bf05070 */
[----:B------:R-:W-:Y:S02]  /*2080*/  UIADD3.64 UR12, UR6, -UR12, URZ ;  /* 0x8000000c060c7297 */ /* 0x000fe4000fffe03f */
[----:B------:R-:W-:Y:S02]  /*2090*/  USEL UR6, URZ, 0x1, UP0 ;  /* 0x000000013f067887 */ /* 0x000fe40008000000 */
[----:B------:R-:W-:Y:S01]  /*20a0*/  USEL UR4, UR4, URZ, UP0 ;  /* 0x0000003f04047287 */ /* 0x000fe20008000000 */
[----:B-1----:R-:W-:-:S03]  /*20b0*/  ISETP.LE.AND P0, PT, R2, UR10, PT ;  /* 0x0000000a02007c0c */ /* 0x002fc6000bf03270 */
[----:B------:R-:W-:-:S08]  /*20c0*/  LOP3.LUT R13, R13, UR6, RZ, 0x3c, !PT ;  /* 0x000000060d0d7c12 */ /* 0x000fd0000f8e3cff */
[----:B------:R-:W-:Y:S02]  /*20d0*/  HGMMA.64x256x16.F32 R24, gdesc[UR12].tnspB, R24, gsb0 ;  /* 0x43e000000c1879f0 */ /* 0x000fe40008000818 */
[----:B------:R-:W-:Y:S05]  /*20e0*/  @!P0 BRA `(.L_x_49) ;  /* 0xfffffff800f08947 */ /* 0x000fea000383ffff */
.L_x_47:
[----:B------:R-:W-:Y:S02]  /*20f0*/  WARPGROUP.DEPBAR.LE gsb0, 0x0 ;  /* 0x00008000000079c5 */ /* 0x000fe40000010000 */
[----:B----4-:R-:W-:Y:S01]  /*2100*/  BAR.SYNC.DEFER_BLOCKING 0x0 ;  /* 0x0000000000007b1d */ /* 0x010fe20000010000 */
[C---:B-1----:R-:W-:Y:S01]  /*2110*/  IMAD.SHL.U32 R2, R0.reuse, 0x80, RZ ;  /* 0x0000008000027824 */ /* 0x042fe200078e00ff */
[----:B------:R-:W-:Y:S01]  /*2120*/  F2FP.F16.F32.PACK_AB R24, R25, R24 ;  /* 0x000000181918723e */ /* 0x000fe200000000ff */
[----:B------:R-:W-:Y:S01]  /*2130*/  IMAD.SHL.U32 R3, R0, 0x10, RZ ;  /* 0x0000001000037824 */ /* 0x000fe200078e00ff */
[----:B------:R-:W-:Y:S02]  /*2140*/  F2FP.F16.F32.PACK_AB R25, R27, R26 ;  /* 0x0000001a1b19723e */ /* 0x000fe400000000ff */
[----:B------:R-:W-:Y:S02]  /*2150*/  ELECT P0, URZ, PT ;  /* 0x00000000003f782f */ /* 0x000fe40003800000 */
[----:B------:R-:W-:Y:S01]  /*2160*/  LOP3.LUT R2, R2, 0x780, RZ, 0xc0, !PT ;  /* 0x0000078002027812 */ /* 0x000fe200078ec0ff */
[----:B------:R-:W-:Y:S01]  /*2170*/  ULOP3.LUT UR26, UR26, 0x3, URZ, 0xc0, !UPT ;  /* 0x000000031a1a7892 */ /* 0x000fe2000f8ec03f */
[----:B------:R-:W-:Y:S01]  /*2180*/  F2FP.F16.F32.PACK_AB R56, R57, R56 ;  /* 0x000000383938723e */ /* 0x000fe200000000ff */
[----:B------:R-:W-:Y:S01]  /*2190*/  UMOV UR10, UR11 ;  /* 0x0000000b000a7c82 */ /* 0x000fe20008000000 */
[----:B------:R-:W-:Y:S01]  /*21a0*/  LOP3.LUT R3, R2, 0x70, R3, 0xf8, !PT ;  /* 0x0000007002037812 */ /* 0x000fe200078ef803 */
[----:B------:R-:W-:Y:S01]  /*21b0*/  ULEA UR8, UR26, UR5, 0xe ;  /* 0x000000051a087291 */ /* 0x000fe2000f8e703f */
[----:B------:R-:W-:Y:S01]  /*21c0*/  F2FP.F16.F32.PACK_AB R26, R29, R28 ;  /* 0x0000001c1d1a723e */ /* 0x000fe200000000ff */
[----:B------:R-:W-:Y:S01]  /*21d0*/  ULEA UR9, UR26, UR27, 0x6 ;  /* 0x0000001b1a097291 */ /* 0x000fe2000f8e303f */
[----:B------:R-:W-:Y:S01]  /*21e0*/  LOP3.LUT R3, R3, 0x10, R0, 0x78, !PT ;  /* 0x0000001003037812 */ /* 0x000fe200078e7800 */
[----:B------:R-:W-:Y:S01]  /*21f0*/  IMAD.SHL.U32 R0, R0, 0x40, RZ ;  /* 0x0000004000007824 */ /* 0x000fe200078e00ff */
[----:B------:R-:W-:-:S02]  /*2200*/  F2FP.F16.F32.PACK_AB R27, R31, R30 ;  /* 0x0000001e1f1b723e */ /* 0x000fc400000000ff */
[----:B------:R-:W-:Y:S02]  /*2210*/  F2FP.F16.F32.PACK_AB R57, R59, R58 ;  /* 0x0000003a3b39723e */ /* 0x000fe400000000ff */
[----:B------:R-:W-:Y:S02]  /*2220*/  LOP3.LUT R0, R3, 0x3800, R0, 0xf8, !PT ;  /* 0x0000380003007812 */ /* 0x000fe400078ef800 */
[----:B------:R-:W-:Y:S01]  /*2230*/  F2FP.F16.F32.PACK_AB R88, R89, R88 ;  /* 0x000000585958723e */ /* 0x000fe200000000ff */
[----:B------:R-:W1:Y:S02]  /*2240*/  @!P2 SYNCS.CCTL.IV [UR5+0x18000] ;  /* 0x01800000ff00a9b1 */ /* 0x000e640008000005 */
[----:B-1----:R-:W-:Y:S01]  /*2250*/  BAR.SYNC.DEFER_BLOCKING 0x0 ;  /* 0x0000000000007b1d */ /* 0x002fe20000010000 */
[C---:B------:R-:W-:Y:S01]  /*2260*/  LOP3.LUT R3, R0.reuse, 0x20, RZ, 0x3c, !PT ;  /* 0x0000002000037812 */ /* 0x040fe200078e3cff */
[----:B------:R-:W-:Y:S01]  /*2270*/  VIADD R2, R0, UR5 ;  /* 0x0000000500027c36 */ /* 0x000fe20008000000 */
[----:B------:R-:W-:-:S02]  /*2280*/  F2FP.F16.F32.PACK_AB R58, R61, R60 ;  /* 0x0000003c3d3a723e */ /* 0x000fc400000000ff */
[----:B------:R-:W-:Y:S01]  /*2290*/  F2FP.F16.F32.PACK_AB R59, R63, R62 ;  /* 0x0000003e3f3b723e */ /* 0x000fe200000000ff */
[----:B------:R-:W-:Y:S01]  /*22a0*/  VIADD R3, R3, UR5 ;  /* 0x0000000503037c36 */ /* 0x000fe20008000000 */
[----:B------:R-:W-:Y:S02]  /*22b0*/  F2FP.F16.F32.PACK_AB R89, R91, R90 ;  /* 0x0000005a5b59723e */ /* 0x000fe400000000ff */
[----:B------:R-:W-:Y:S02]  /*22c0*/  F2FP.F16.F32.PACK_AB R120, R121, R120 ;  /* 0x000000787978723e */ /* 0x000fe400000000ff */
[----:B------:R-:W-:Y:S02]  /*22d0*/  F2FP.F16.F32.PACK_AB R32, R33, R32 ;  /* 0x000000202120723e */ /* 0x000fe400000000ff */
[----:B------:R-:W-:Y:S02]  /*22e0*/  F2FP.F16.F32.PACK_AB R90, R93, R92 ;  /* 0x0000005c5d5a723e */ /* 0x000fe400000000ff */
[----:B------:R-:W-:-:S02]  /*22f0*/  F2FP.F16.F32.PACK_AB R91, R95, R94 ;  /* 0x0000005e5f5b723e */ /* 0x000fc400000000ff */
[----:B------:R-:W-:Y:S02]  /*2300*/  F2FP.F16.F32.PACK_AB R121, R123, R122 ;  /* 0x0000007a7b79723e */ /* 0x000fe400000000ff */
[----:B------:R-:W-:Y:S02]  /*2310*/  F2FP.F16.F32.PACK_AB R33, R35, R34 ;  /* 0x000000222321723e */ /* 0x000fe400000000ff */
[----:B------:R-:W-:Y:S02]  /*2320*/  F2FP.F16.F32.PACK_AB R64, R65, R64 ;  /* 0x000000404140723e */ /* 0x000fe400000000ff */
[----:B------:R-:W-:Y:S01]  /*2330*/  F2FP.F16.F32.PACK_AB R122, R125, R124 ;  /* 0x0000007c7d7a723e */ /* 0x000fe200000000ff */
[----:B------:R-:W1:Y:S02]  /*2340*/  @!P2 SYNCS.CCTL.IV [UR5+0x18008] ;  /* 0x01800800ff00a9b1 */ /* 0x000e640008000005 */
[----:B-1----:R-:W-:Y:S01]  /*2350*/  BAR.SYNC.DEFER_BLOCKING 0x0 ;  /* 0x0000000000007b1d */ /* 0x002fe20000010000 */
[----:B------:R-:W-:-:S02]  /*2360*/  F2FP.F16.F32.PACK_AB R123, R127, R126 ;  /* 0x0000007e7f7b723e */ /* 0x000fc400000000ff */
[----:B------:R-:W-:Y:S02]  /*2370*/  LOP3.LUT R4, R0, 0x40, RZ, 0x3c, !PT ;  /* 0x0000004000047812 */ /* 0x000fe400078e3cff */
[----:B------:R-:W-:Y:S02]  /*2380*/  F2FP.F16.F32.PACK_AB R34, R37, R36 ;  /* 0x000000242522723e */ /* 0x000fe400000000ff */
[----:B------:R-:W-:Y:S01]  /*2390*/  F2FP.F16.F32.PACK_AB R35, R39, R38 ;  /* 0x000000262723723e */ /* 0x000fe200000000ff */
[----:B------:R-:W-:Y:S01]  /*23a0*/  VIADD R4, R4, UR5 ;  /* 0x0000000504047c36 */ /* 0x000fe20008000000 */
[----:B------:R-:W-:Y:S02]  /*23b0*/  F2FP.F16.F32.PACK_AB R65, R67, R66 ;  /* 0x000000424341723e */ /* 0x000fe400000000ff */
[----:B------:R-:W-:Y:S02]  /*23c0*/  F2FP.F16.F32.PACK_AB R96, R97, R96 ;  /* 0x000000606160723e */ /* 0x000fe400000000ff */
[----:B------:R-:W-:-:S02]  /*23d0*/  F2FP.F16.F32.PACK_AB R66, R69, R68 ;  /* 0x000000444542723e */ /* 0x000fc400000000ff */
[----:B------:R-:W-:Y:S02]  /*23e0*/  F2FP.F16.F32.PACK_AB R67, R71, R70 ;  /* 0x000000464743723e */ /* 0x000fe400000000ff */
[----:B------:R-:W-:Y:S02]  /*23f0*/  F2FP.F16.F32.PACK_AB R97, R99, R98 ;  /* 0x000000626361723e */ /* 0x000fe400000000ff */
[----:B------:R-:W-:Y:S02]  /*2400*/  F2FP.F16.F32.PACK_AB R128, R129, R128 ;  /* 0x000000808180723e */ /* 0x000fe400000000ff */
[----:B------:R-:W-:Y:S02]  /*2410*/  F2FP.F16.F32.PACK_AB R40, R41, R40 ;  /* 0x000000282928723e */ /* 0x000fe400000000ff */
[----:B------:R-:W-:Y:S01]  /*2420*/  F2FP.F16.F32.PACK_AB R98, R101, R100 ;  /* 0x000000646562723e */ /* 0x000fe200000000ff */
[----:B------:R-:W1:Y:S02]  /*2430*/  @!P2 SYNCS.CCTL.IV [UR5+0x18010] ;  /* 0x01801000ff00a9b1 */ /* 0x000e640008000005 */
[----:B-1----:R-:W-:Y:S01]  /*2440*/  BAR.SYNC.DEFER_BLOCKING 0x0 ;  /* 0x0000000000007b1d */ /* 0x002fe20000010000 */
[----:B------:R-:W-:-:S02]  /*2450*/  F2FP.F16.F32.PACK_AB R99, R103, R102 ;  /* 0x000000666763723e */ /* 0x000fc400000000ff */
[----:B------:R-:W-:Y:S02]  /*2460*/  F2FP.F16.F32.PACK_AB R129, R131, R130 ;  /* 0x000000828381723e */ /* 0x000fe400000000ff */
[----:B------:R-:W-:Y:S02]  /*2470*/  F2FP.F16.F32.PACK_AB R41, R43, R42 ;  /* 0x0000002a2b29723e */ /* 0x000fe400000000ff */
[----:B------:R-:W-:Y:S02]  /*2480*/  F2FP.F16.F32.PACK_AB R72, R73, R72 ;  /* 0x000000484948723e */ /* 0x000fe400000000ff */
[----:B------:R-:W-:Y:S02]  /*2490*/  F2FP.F16.F32.PACK_AB R130, R133, R132 ;  /* 0x000000848582723e */ /* 0x000fe400000000ff */
[----:B------:R-:W-:Y:S02]  /*24a0*/  F2FP.F16.F32.PACK_AB R131, R135, R134 ;  /* 0x000000868783723e */ /* 0x000fe400000000ff */
[----:B------:R-:W-:-:S02]  /*24b0*/  LOP3.LUT R0, R0, 0x60, RZ, 0x3c, !PT ;  /* 0x0000006000007812 */ /* 0x000fc400078e3cff */
[----:B------:R-:W-:Y:S02]  /*24c0*/  F2FP.F16.F32.PACK_AB R42, R45, R44 ;  /* 0x0000002c2d2a723e */ /* 0x000fe400000000ff */
[----:B------:R-:W-:Y:S01]  /*24d0*/  F2FP.F16.F32.PACK_AB R43, R47, R46 ;  /* 0x0000002e2f2b723e */ /* 0x000fe200000000ff */
[----:B------:R-:W-:Y:S01]  /*24e0*/  VIADD R0, R0, UR5 ;  /* 0x0000000500007c36 */ /* 0x000fe20008000000 */
[----:B------:R-:W-:Y:S02]  /*24f0*/  F2FP.F16.F32.PACK_AB R73, R75, R74 ;  /* 0x0000004a4b49723e */ /* 0x000fe400000000ff */
[----:B------:R-:W-:Y:S02]  /*2500*/  F2FP.F16.F32.PACK_AB R104, R105, R104 ;  /* 0x000000686968723e */ /* 0x000fe400000000ff */
[----:B------:R-:W-:Y:S01]  /*2510*/  F2FP.F16.F32.PACK_AB R74, R77, R76 ;  /* 0x0000004c4d4a723e */ /* 0x000fe200000000ff */
[----:B------:R-:W1:Y:S02]  /*2520*/  @!P2 SYNCS.CCTL.IV [UR5+0x18018] ;  /* 0x01801800ff00a9b1 */ /* 0x000e640008000005 */
[----:B-1----:R-:W-:Y:S01]  /*2530*/  STSM.16.M88.4 [R2], R24 ;  /* 0x0000001802007844 */ /* 0x002fe20000000200 */
[----:B------:R-:W-:-:S02]  /*2540*/  F2FP.F16.F32.PACK_AB R75, R79, R78 ;  /* 0x0000004e4f4b723e */ /* 0x000fc400000000ff */
[----:B------:R-:W-:Y:S01]  /*2550*/  F2FP.F16.F32.PACK_AB R105, R107, R106 ;  /* 0x0000006a6b69723e */ /* 0x000fe200000000ff */
[----:B------:R-:W-:Y:S01]  /*2560*/  STSM.16.M88.4 [R2+0x4000], R56 ;  /* 0x0040003802007844 */ /* 0x000fe20000000200 */
[----:B------:R-:W-:Y:S02]  /*2570*/  F2FP.F16.F32.PACK_AB R136, R137, R136 ;  /* 0x000000888988723e */ /* 0x000fe400000000ff */
[----:B------:R-:W-:Y:S01]  /*2580*/  F2FP.F16.F32.PACK_AB R48, R49, R48 ;  /* 0x000000303130723e */ /* 0x000fe200000000ff */
[----:B------:R-:W-:Y:S01]  /*2590*/  STSM.16.M88.4 [R2+0x8000], R88 ;  /* 0x0080005802007844 */ /* 0x000fe20000000200 */
[----:B------:R-:W-:Y:S02]  /*25a0*/  F2FP.F16.F32.PACK_AB R106, R109, R108 ;  /* 0x0000006c6d6a723e */ /* 0x000fe400000000ff */
[----:B------:R-:W-:Y:S01]  /*25b0*/  F2FP.F16.F32.PACK_AB R107, R111, R110 ;  /* 0x0000006e6f6b723e */ /* 0x000fe200000000ff */
[----:B------:R-:W-:Y:S01]  /*25c0*/  STSM.16.M88.4 [R2+0xc000], R120 ;  /* 0x00c0007802007844 */ /* 0x000fe20000000200 */
[----:B------:R-:W-:-:S02]  /*25d0*/  F2FP.F16.F32.PACK_AB R137, R139, R138 ;  /* 0x0000008a8b89723e */ /* 0x000fc400000000ff */
[----:B------:R-:W-:Y:S01]  /*25e0*/  F2FP.F16.F32.PACK_AB R49, R51, R50 ;  /* 0x000000323331723e */ /* 0x000fe200000000ff */
[----:B------:R-:W-:Y:S01]  /*25f0*/  STSM.16.M88.4 [R3], R32 ;  /* 0x0000002003007844 */ /* 0x000fe20000000200 */
        /* <DEDUP_REMOVED lines=8> */
[----:B------:R-:W-:Y:S01]  /*2680*/  STSM.16.M88.4 [R3+0xc000], R128 ;  /* 0x00c0008003007844 */ /* 0x000fe20000000200 */
[----:B------:R-:W-:Y:S02]  /*2690*/  F2FP.F16.F32.PACK_AB R112, R113, R112 ;  /* 0x000000707170723e */ /* 0x000fe400000000ff */
[----:B------:R-:W-:Y:S01]  /*26a0*/  F2FP.F16.F32.PACK_AB R82, R85, R84 ;  /* 0x000000545552723e */ /* 0x000fe200000000ff */
[----:B------:R-:W-:Y:S01]  /*26b0*/  STSM.16.M88.4 [R4], R40 ;  /* 0x0000002804007844 */ /* 0x000fe20000000200 */
        /* <DEDUP_REMOVED lines=11> */
[----:B------:R-:W-:Y:S01]  /*2770*/  STSM.16.M88.4 [R0], R48 ;  /* 0x0000003000007844 */ /* 0x000fe20000000200 */
[----:B------:R-:W-:-:S03]  /*2780*/  ISETP.LT.U32.AND P0, PT, R6, 0x80, P0 ;  /* 0x000000800600780c */ /* 0x000fc60000701070 */
[----:B------:R-:W-:Y:S04]  /*2790*/  STSM.16.M88.4 [R0+0x4000], R80 ;  /* 0x0040005000007844 */ /* 0x000fe80000000200 */
[----:B------:R-:W-:Y:S04]  /*27a0*/  STSM.16.M88.4 [R0+0x8000], R112 ;  /* 0x0080007000007844 */ /* 0x000fe80000000200 */
[----:B------:R-:W-:Y:S02]  /*27b0*/  STSM.16.M88.4 [R0+0xc000], R144 ;  /* 0x00c0009000007844 */ /* 0x000fe40000000200 */
[----:B------:R-:W-:Y:S01]  /*27c0*/  VOTEU.ANY UP0, P0 ;  /* 0x00000000003f7886 */ /* 0x000fe20000000100 */
[----:B------:R-:W-:Y:S01]  /*27d0*/  VOTEU.ANY UP1, P0 ;  /* 0x00000000003f7886 */ /* 0x000fe20000020100 */
[----:B------:R1:W-:Y:S06]  /*27e0*/  MEMBAR.ALL.CTA ;  /* 0x0000000000007992 */ /* 0x0003ec0000008000 */
[----:B-1----:R-:W1:Y:S01]  /*27f0*/  FENCE.VIEW.ASYNC.S ;  /* 0x00000000000073c6 */ /* 0x002e620000000000 */
[----:B---3--:R-:W-:Y:S01]  /*2800*/  @UP0 UMOV UR6, UR24 ;  /* 0x0000001800060c82 */ /* 0x008fe20008000000 */
[----:B------:R-:W-:Y:S01]  /*2810*/  @UP0 UMOV UR7, UR25 ;  /* 0x0000001900070c82 */ /* 0x000fe20008000000 */
[----:B-1----:R-:W-:Y:S06]  /*2820*/  BAR.SYNC.DEFER_BLOCKING 0x0 ;  /* 0x0000000000007b1d */ /* 0x002fec0000010000 */
[----:B------:R1:W-:Y:S01]  /*2830*/  @UP1 UTMASTG.2D [UR8], [UR6] ;  /* 0x00000008060013b5 */ /* 0x0003e20008008000 */
[----:B------:R0:W-:Y:S01]  /*2840*/  UTMACMDFLUSH ;  /* 0x00000000000079b7 */ /* 0x0001e20000000000 */
[----:B------:R-:W-:-:S04]  /*2850*/  DEPBAR.LE SB0, 0x0 ;  /* 0x000080000000791a */ /* 0x000fc80000000000 */
[----:B------:R-:W-:Y:S06]  /*2860*/  BAR.SYNC.DEFER_BLOCKING 0x0 ;  /* 0x0000000000007b1d */ /* 0x000fec0000010000 */
[----:B-1----:R-:W-:Y:S05]  /*2870*/  EXIT ;  /* 0x000000000000794d */ /* 0x002fea0003800000 */
.L_x_48:
[----:B------:R-:W1:Y:S02]  /*2880*/  SYNCS.PHASECHK.TRANS64.TRYWAIT P0, [UR31+0x18000], R2 ;  /* 0x01800002ff0075a7 */ /* 0x000e64000800015f */
[----:B-1----:R-:W-:Y:S05]  /*2890*/  @!P0 BRA `(.L_x_48) ;  /* 0xfffffffc00f88947 */ /* 0x002fea000383ffff */
[----:B------:R-:W-:Y:S05]  /*28a0*/  BRA `(.L_x_50) ;  /* 0xfffffff400b47947 */ /* 0x000fea000383ffff */
.L_x_51:
[----:B------:R-:W-:-:S00]  /*28b0*/  BRA `(.L_x_51) ;  /* 0xfffffffc00fc7947 */ /* 0x000fc0000383ffff */
[----:B------:R-:W-:-:S00]  /*28c0*/  NOP ;  /* 0x0000000000007918 */ /* 0x000fc00000000000 */
        /* <DEDUP_REMOVED lines=11> */
.L_x_52:


//--------------------- .nv.shared.gluon_wgmma    --------------------------
	.section	.nv.shared.gluon_wgmma,"aw",@nobits
	.sectionflags	@""
	.align	16
	.zero		1024


//--------------------- .nv.shared.reserved.0     --------------------------
	.section	.nv.shared.reserved.0,"aw",@nobits
	.weak		__nv_reservedSMEM_offset_0_alias
	.size		__nv_reservedSMEM_offset_0_alias, 0, 0
	.other		__nv_reservedSMEM_offset_0_alias,@"STO_CUDA_RESERVED_SHARED STV_DEFAULT"
__nv_reservedSMEM_offset_0_alias:
	.zero		0


//--------------------- .nv.constant0.gluon_wgmma --------------------------
	.section	.nv.constant0.gluon_wgmma,"a",@progbits
	.sectionflags	@""
	.align	4
.nv.constant0.gluon_wgmma:
	.zero		608


//--------------------- SYMBOLS --------------------------

	.type		.nv.reservedSmem.offset0,@object
	.size		.nv.reservedSmem.offset0,0x4
